//
// Generated by NVIDIA NVVM Compiler
//
// Compiler Build ID: CL-36424714
// Cuda compilation tools, release 13.0, V13.0.88
// Based on NVVM 20.0.0
//

.version 9.0
.target sm_100
.address_size 64

	// .globl	_Z12setup_kernelP17curandStateXORWOWm
.global .align 4 .b8 precalc_xorwow_matrix[102400];
.global .align 4 .b8 precalc_xorwow_offset_matrix[102400];
.global .align 4 .b8 mrg32k3aM1[2304];
.global .align 4 .b8 mrg32k3aM2[2304];
.global .align 4 .b8 mrg32k3aM1SubSeq[2016];
.global .align 4 .b8 mrg32k3aM2SubSeq[2016];
.global .align 4 .b8 mrg32k3aM1Seq[2304];
.global .align 4 .b8 mrg32k3aM2Seq[2304];
.const .align 8 .b8 __cr_lgamma_table[72];
// _ZZ6kernelP17curandStateXORWOWPffifffPiE7r_local has been demoted
// _ZZ6kernelP17curandStateXORWOWPffifffPiE7t_local has been demoted
// _ZZ6kernelP17curandStateXORWOWPffifffPiE7b_local has been demoted
.global .align 4 .b8 __cudart_i2opi_f[24] = {65, 144, 67, 60, 153, 149, 98, 219, 192, 221, 52, 245, 209, 87, 39, 252, 41, 21, 68, 78, 110, 131, 249, 162};

.visible .entry _Z12setup_kernelP17curandStateXORWOWm(
	.param .u64 .ptr .align 1 _Z12setup_kernelP17curandStateXORWOWm_param_0,
	.param .u64 _Z12setup_kernelP17curandStateXORWOWm_param_1
)
{
	.reg .pred 	%p<24>;
	.reg .b32 	%r<413>;
	.reg .b64 	%rd<19>;

	ld.param.u64 	%rd8, [_Z12setup_kernelP17curandStateXORWOWm_param_0];
	ld.param.u64 	%rd9, [_Z12setup_kernelP17curandStateXORWOWm_param_1];
	cvta.to.global.u64 	%rd10, %rd8;
	mov.u32 	%r182, %tid.x;
	mov.u32 	%r183, %ctaid.x;
	mov.u32 	%r184, %ntid.x;
	mad.lo.s32 	%r185, %r183, %r184, %r182;
	cvt.s64.s32 	%rd18, %r185;
	mul.wide.s32 	%rd11, %r185, 48;
	add.s64 	%rd2, %rd10, %rd11;
	cvt.u32.u64 	%r186, %rd9;
	xor.b32  	%r187, %r186, -1429050551;
	mul.lo.s32 	%r188, %r187, 1099087573;
	{ .reg .b32 tmp; mov.b64 {tmp, %r189}, %rd9; }
	xor.b32  	%r190, %r189, -136515619;
	mul.lo.s32 	%r191, %r190, -1703105765;
	add.s32 	%r192, %r188, %r191;
	add.s32 	%r193, %r192, 6615241;
	add.s32 	%r194, %r188, 123456789;
	st.global.v2.u32 	[%rd2], {%r193, %r194};
	xor.b32  	%r195, %r188, 362436069;
	add.s32 	%r196, %r191, 521288629;
	st.global.v2.u32 	[%rd2+8], {%r195, %r196};
	xor.b32  	%r197, %r191, 88675123;
	add.s32 	%r198, %r188, 5783321;
	st.global.v2.u32 	[%rd2+16], {%r197, %r198};
	setp.eq.s32 	%p1, %r185, 0;
	@%p1 bra 	$L__BB0_42;
	mov.b32 	%r319, 0;
$L__BB0_2:
	and.b64  	%rd4, %rd18, 3;
	setp.eq.s64 	%p2, %rd4, 0;
	@%p2 bra 	$L__BB0_41;
	mul.wide.u32 	%rd12, %r319, 3200;
	mov.u64 	%rd13, precalc_xorwow_matrix;
	add.s64 	%rd5, %rd13, %rd12;
	cvt.u32.u64 	%r2, %rd4;
	mov.b32 	%r320, 0;
$L__BB0_4:
	mov.b32 	%r333, 0;
	mov.u32 	%r334, %r333;
	mov.u32 	%r335, %r333;
	mov.u32 	%r336, %r333;
	mov.u32 	%r337, %r333;
	mov.u32 	%r326, %r333;
$L__BB0_5:
	mul.wide.u32 	%rd14, %r326, 4;
	add.s64 	%rd15, %rd2, %rd14;
	ld.global.u32 	%r10, [%rd15+4];
	shl.b32 	%r11, %r326, 5;
	mov.b32 	%r332, 0;
$L__BB0_6:
	.pragma "nounroll";
	shr.u32 	%r203, %r10, %r332;
	and.b32  	%r204, %r203, 1;
	setp.eq.b32 	%p3, %r204, 1;
	not.pred 	%p4, %p3;
	add.s32 	%r205, %r11, %r332;
	mul.lo.s32 	%r206, %r205, 5;
	mul.wide.u32 	%rd16, %r206, 4;
	add.s64 	%rd6, %rd5, %rd16;
	@%p4 bra 	$L__BB0_8;
	ld.global.u32 	%r207, [%rd6];
	xor.b32  	%r337, %r337, %r207;
	ld.global.u32 	%r208, [%rd6+4];
	xor.b32  	%r336, %r336, %r208;
	ld.global.u32 	%r209, [%rd6+8];
	xor.b32  	%r335, %r335, %r209;
	ld.global.u32 	%r210, [%rd6+12];
	xor.b32  	%r334, %r334, %r210;
	ld.global.u32 	%r211, [%rd6+16];
	xor.b32  	%r333, %r333, %r211;
$L__BB0_8:
	and.b32  	%r213, %r203, 2;
	setp.eq.s32 	%p5, %r213, 0;
	@%p5 bra 	$L__BB0_10;
	ld.global.u32 	%r214, [%rd6+20];
	xor.b32  	%r337, %r337, %r214;
	ld.global.u32 	%r215, [%rd6+24];
	xor.b32  	%r336, %r336, %r215;
	ld.global.u32 	%r216, [%rd6+28];
	xor.b32  	%r335, %r335, %r216;
	ld.global.u32 	%r217, [%rd6+32];
	xor.b32  	%r334, %r334, %r217;
	ld.global.u32 	%r218, [%rd6+36];
	xor.b32  	%r333, %r333, %r218;
$L__BB0_10:
	and.b32  	%r220, %r203, 4;
	setp.eq.s32 	%p6, %r220, 0;
	@%p6 bra 	$L__BB0_12;
	ld.global.u32 	%r221, [%rd6+40];
	xor.b32  	%r337, %r337, %r221;
	ld.global.u32 	%r222, [%rd6+44];
	xor.b32  	%r336, %r336, %r222;
	ld.global.u32 	%r223, [%rd6+48];
	xor.b32  	%r335, %r335, %r223;
	ld.global.u32 	%r224, [%rd6+52];
	xor.b32  	%r334, %r334, %r224;
	ld.global.u32 	%r225, [%rd6+56];
	xor.b32  	%r333, %r333, %r225;
$L__BB0_12:
	and.b32  	%r227, %r203, 8;
	setp.eq.s32 	%p7, %r227, 0;
	@%p7 bra 	$L__BB0_14;
	ld.global.u32 	%r228, [%rd6+60];
	xor.b32  	%r337, %r337, %r228;
	ld.global.u32 	%r229, [%rd6+64];
	xor.b32  	%r336, %r336, %r229;
	ld.global.u32 	%r230, [%rd6+68];
	xor.b32  	%r335, %r335, %r230;
	ld.global.u32 	%r231, [%rd6+72];
	xor.b32  	%r334, %r334, %r231;
	ld.global.u32 	%r232, [%rd6+76];
	xor.b32  	%r333, %r333, %r232;
$L__BB0_14:
	and.b32  	%r234, %r203, 16;
	setp.eq.s32 	%p8, %r234, 0;
	@%p8 bra 	$L__BB0_16;
	ld.global.u32 	%r235, [%rd6+80];
	xor.b32  	%r337, %r337, %r235;
	ld.global.u32 	%r236, [%rd6+84];
	xor.b32  	%r336, %r336, %r236;
	ld.global.u32 	%r237, [%rd6+88];
	xor.b32  	%r335, %r335, %r237;
	ld.global.u32 	%r238, [%rd6+92];
	xor.b32  	%r334, %r334, %r238;
	ld.global.u32 	%r239, [%rd6+96];
	xor.b32  	%r333, %r333, %r239;
$L__BB0_16:
	and.b32  	%r241, %r203, 32;
	setp.eq.s32 	%p9, %r241, 0;
	@%p9 bra 	$L__BB0_18;
	ld.global.u32 	%r242, [%rd6+100];
	xor.b32  	%r337, %r337, %r242;
	ld.global.u32 	%r243, [%rd6+104];
	xor.b32  	%r336, %r336, %r243;
	ld.global.u32 	%r244, [%rd6+108];
	xor.b32  	%r335, %r335, %r244;
	ld.global.u32 	%r245, [%rd6+112];
	xor.b32  	%r334, %r334, %r245;
	ld.global.u32 	%r246, [%rd6+116];
	xor.b32  	%r333, %r333, %r246;
$L__BB0_18:
	and.b32  	%r248, %r203, 64;
	setp.eq.s32 	%p10, %r248, 0;
	@%p10 bra 	$L__BB0_20;
	ld.global.u32 	%r249, [%rd6+120];
	xor.b32  	%r337, %r337, %r249;
	ld.global.u32 	%r250, [%rd6+124];
	xor.b32  	%r336, %r336, %r250;
	ld.global.u32 	%r251, [%rd6+128];
	xor.b32  	%r335, %r335, %r251;
	ld.global.u32 	%r252, [%rd6+132];
	xor.b32  	%r334, %r334, %r252;
	ld.global.u32 	%r253, [%rd6+136];
	xor.b32  	%r333, %r333, %r253;
$L__BB0_20:
	and.b32  	%r255, %r203, 128;
	setp.eq.s32 	%p11, %r255, 0;
	@%p11 bra 	$L__BB0_22;
	ld.global.u32 	%r256, [%rd6+140];
	xor.b32  	%r337, %r337, %r256;
	ld.global.u32 	%r257, [%rd6+144];
	xor.b32  	%r336, %r336, %r257;
	ld.global.u32 	%r258, [%rd6+148];
	xor.b32  	%r335, %r335, %r258;
	ld.global.u32 	%r259, [%rd6+152];
	xor.b32  	%r334, %r334, %r259;
	ld.global.u32 	%r260, [%rd6+156];
	xor.b32  	%r333, %r333, %r260;
$L__BB0_22:
	and.b32  	%r262, %r203, 256;
	setp.eq.s32 	%p12, %r262, 0;
	@%p12 bra 	$L__BB0_24;
	ld.global.u32 	%r263, [%rd6+160];
	xor.b32  	%r337, %r337, %r263;
	ld.global.u32 	%r264, [%rd6+164];
	xor.b32  	%r336, %r336, %r264;
	ld.global.u32 	%r265, [%rd6+168];
	xor.b32  	%r335, %r335, %r265;
	ld.global.u32 	%r266, [%rd6+172];
	xor.b32  	%r334, %r334, %r266;
	ld.global.u32 	%r267, [%rd6+176];
	xor.b32  	%r333, %r333, %r267;
$L__BB0_24:
	and.b32  	%r269, %r203, 512;
	setp.eq.s32 	%p13, %r269, 0;
	@%p13 bra 	$L__BB0_26;
	ld.global.u32 	%r270, [%rd6+180];
	xor.b32  	%r337, %r337, %r270;
	ld.global.u32 	%r271, [%rd6+184];
	xor.b32  	%r336, %r336, %r271;
	ld.global.u32 	%r272, [%rd6+188];
	xor.b32  	%r335, %r335, %r272;
	ld.global.u32 	%r273, [%rd6+192];
	xor.b32  	%r334, %r334, %r273;
	ld.global.u32 	%r274, [%rd6+196];
	xor.b32  	%r333, %r333, %r274;
$L__BB0_26:
	and.b32  	%r276, %r203, 1024;
	setp.eq.s32 	%p14, %r276, 0;
	@%p14 bra 	$L__BB0_28;
	ld.global.u32 	%r277, [%rd6+200];
	xor.b32  	%r337, %r337, %r277;
	ld.global.u32 	%r278, [%rd6+204];
	xor.b32  	%r336, %r336, %r278;
	ld.global.u32 	%r279, [%rd6+208];
	xor.b32  	%r335, %r335, %r279;
	ld.global.u32 	%r280, [%rd6+212];
	xor.b32  	%r334, %r334, %r280;
	ld.global.u32 	%r281, [%rd6+216];
	xor.b32  	%r333, %r333, %r281;
$L__BB0_28:
	and.b32  	%r283, %r203, 2048;
	setp.eq.s32 	%p15, %r283, 0;
	@%p15 bra 	$L__BB0_30;
	ld.global.u32 	%r284, [%rd6+220];
	xor.b32  	%r337, %r337, %r284;
	ld.global.u32 	%r285, [%rd6+224];
	xor.b32  	%r336, %r336, %r285;
	ld.global.u32 	%r286, [%rd6+228];
	xor.b32  	%r335, %r335, %r286;
	ld.global.u32 	%r287, [%rd6+232];
	xor.b32  	%r334, %r334, %r287;
	ld.global.u32 	%r288, [%rd6+236];
	xor.b32  	%r333, %r333, %r288;
$L__BB0_30:
	and.b32  	%r290, %r203, 4096;
	setp.eq.s32 	%p16, %r290, 0;
	@%p16 bra 	$L__BB0_32;
	ld.global.u32 	%r291, [%rd6+240];
	xor.b32  	%r337, %r337, %r291;
	ld.global.u32 	%r292, [%rd6+244];
	xor.b32  	%r336, %r336, %r292;
	ld.global.u32 	%r293, [%rd6+248];
	xor.b32  	%r335, %r335, %r293;
	ld.global.u32 	%r294, [%rd6+252];
	xor.b32  	%r334, %r334, %r294;
	ld.global.u32 	%r295, [%rd6+256];
	xor.b32  	%r333, %r333, %r295;
$L__BB0_32:
	and.b32  	%r297, %r203, 8192;
	setp.eq.s32 	%p17, %r297, 0;
	@%p17 bra 	$L__BB0_34;
	ld.global.u32 	%r298, [%rd6+260];
	xor.b32  	%r337, %r337, %r298;
	ld.global.u32 	%r299, [%rd6+264];
	xor.b32  	%r336, %r336, %r299;
	ld.global.u32 	%r300, [%rd6+268];
	xor.b32  	%r335, %r335, %r300;
	ld.global.u32 	%r301, [%rd6+272];
	xor.b32  	%r334, %r334, %r301;
	ld.global.u32 	%r302, [%rd6+276];
	xor.b32  	%r333, %r333, %r302;
$L__BB0_34:
	and.b32  	%r304, %r203, 16384;
	setp.eq.s32 	%p18, %r304, 0;
	@%p18 bra 	$L__BB0_36;
	ld.global.u32 	%r305, [%rd6+280];
	xor.b32  	%r337, %r337, %r305;
	ld.global.u32 	%r306, [%rd6+284];
	xor.b32  	%r336, %r336, %r306;
	ld.global.u32 	%r307, [%rd6+288];
	xor.b32  	%r335, %r335, %r307;
	ld.global.u32 	%r308, [%rd6+292];
	xor.b32  	%r334, %r334, %r308;
	ld.global.u32 	%r309, [%rd6+296];
	xor.b32  	%r333, %r333, %r309;
$L__BB0_36:
	and.b32  	%r311, %r203, 32768;
	setp.eq.s32 	%p19, %r311, 0;
	@%p19 bra 	$L__BB0_38;
	ld.global.u32 	%r312, [%rd6+300];
	xor.b32  	%r337, %r337, %r312;
	ld.global.u32 	%r313, [%rd6+304];
	xor.b32  	%r336, %r336, %r313;
	ld.global.u32 	%r314, [%rd6+308];
	xor.b32  	%r335, %r335, %r314;
	ld.global.u32 	%r315, [%rd6+312];
	xor.b32  	%r334, %r334, %r315;
	ld.global.u32 	%r316, [%rd6+316];
	xor.b32  	%r333, %r333, %r316;
$L__BB0_38:
	add.s32 	%r332, %r332, 16;
	setp.ne.s32 	%p20, %r332, 32;
	@%p20 bra 	$L__BB0_6;
	mad.lo.s32 	%r317, %r326, -31, %r11;
	add.s32 	%r326, %r317, 1;
	setp.ne.s32 	%p21, %r326, 5;
	@%p21 bra 	$L__BB0_5;
	st.global.u32 	[%rd2+4], %r337;
	st.global.u32 	[%rd2+8], %r336;
	st.global.u32 	[%rd2+12], %r335;
	st.global.u32 	[%rd2+16], %r334;
	st.global.u32 	[%rd2+20], %r333;
	add.s32 	%r320, %r320, 1;
	setp.lt.u32 	%p22, %r320, %r2;
	@%p22 bra 	$L__BB0_4;
$L__BB0_41:
	shr.u64 	%rd7, %rd18, 2;
	add.s32 	%r319, %r319, 1;
	setp.gt.u64 	%p23, %rd18, 3;
	mov.u64 	%rd18, %rd7;
	@%p23 bra 	$L__BB0_2;
$L__BB0_42:
	mov.b32 	%r318, 0;
	st.global.v2.u32 	[%rd2+24], {%r318, %r318};
	st.global.u32 	[%rd2+32], %r318;
	mov.b64 	%rd17, 0;
	st.global.u64 	[%rd2+40], %rd17;
	ret;

}
	// .globl	_Z6kernelP17curandStateXORWOWPffifffPi
.visible .entry _Z6kernelP17curandStateXORWOWPffifffPi(
	.param .u64 .ptr .align 1 _Z6kernelP17curandStateXORWOWPffifffPi_param_0,
	.param .u64 .ptr .align 1 _Z6kernelP17curandStateXORWOWPffifffPi_param_1,
	.param .f32 _Z6kernelP17curandStateXORWOWPffifffPi_param_2,
	.param .u32 _Z6kernelP17curandStateXORWOWPffifffPi_param_3,
	.param .f32 _Z6kernelP17curandStateXORWOWPffifffPi_param_4,
	.param .f32 _Z6kernelP17curandStateXORWOWPffifffPi_param_5,
	.param .f32 _Z6kernelP17curandStateXORWOWPffifffPi_param_6,
	.param .u64 .ptr .align 1 _Z6kernelP17curandStateXORWOWPffifffPi_param_7
)
{
	.local .align 4 .b8 	__local_depot1[28];
	.reg .b64 	%SP;
	.reg .b64 	%SPL;
	.reg .pred 	%p<21>;
	.reg .b32 	%r<169>;
	.reg .b32 	%f<73>;
	.reg .b64 	%rd<35>;
	.reg .b64 	%fd<9>;
	// demoted variable
	.shared .align 4 .b8 _ZZ6kernelP17curandStateXORWOWPffifffPiE7r_local[4096];
	// demoted variable
	.shared .align 4 .b8 _ZZ6kernelP17curandStateXORWOWPffifffPiE7t_local[4096];
	// demoted variable
	.shared .align 4 .b8 _ZZ6kernelP17curandStateXORWOWPffifffPiE7b_local[4096];
	mov.u64 	%SPL, __local_depot1;
	ld.param.u64 	%rd10, [_Z6kernelP17curandStateXORWOWPffifffPi_param_0];
	ld.param.u32 	%r67, [_Z6kernelP17curandStateXORWOWPffifffPi_param_3];
	ld.param.f32 	%f18, [_Z6kernelP17curandStateXORWOWPffifffPi_param_4];
	ld.param.f32 	%f19, [_Z6kernelP17curandStateXORWOWPffifffPi_param_5];
	add.u64 	%rd1, %SPL, 0;
	mov.u32 	%r168, %ntid.x;
	mov.u32 	%r68, %ctaid.x;
	mov.u32 	%r2, %tid.x;
	mad.lo.s32 	%r154, %r168, %r68, %r2;
	shl.b32 	%r69, %r2, 2;
	mov.u32 	%r70, _ZZ6kernelP17curandStateXORWOWPffifffPiE7r_local;
	add.s32 	%r71, %r70, %r69;
	mov.b32 	%r72, 0;
	st.shared.u32 	[%r71], %r72;
	mov.u32 	%r73, _ZZ6kernelP17curandStateXORWOWPffifffPiE7t_local;
	add.s32 	%r4, %r73, %r69;
	st.shared.u32 	[%r4], %r72;
	mov.u32 	%r74, _ZZ6kernelP17curandStateXORWOWPffifffPiE7b_local;
	add.s32 	%r5, %r74, %r69;
	st.shared.u32 	[%r5], %r72;
	setp.ge.s32 	%p1, %r154, %r67;
	@%p1 bra 	$L__BB1_18;
	cvta.to.global.u64 	%rd14, %rd10;
	mul.wide.s32 	%rd15, %r154, 48;
	add.s64 	%rd2, %rd14, %rd15;
	rcp.rn.f32 	%f1, %f18;
	div.rn.f32 	%f2, %f19, %f18;
	mov.b32 	%r165, 0;
	mov.u64 	%rd16, __cudart_i2opi_f;
	mov.u32 	%r166, %r165;
	mov.u32 	%r167, %r165;
$L__BB1_2:
	ld.global.v2.u32 	{%r20, %r159}, [%rd2];
	ld.global.v2.u32 	{%r22, %r23}, [%rd2+8];
	ld.global.v2.u32 	{%r157, %r158}, [%rd2+16];
	ld.global.v2.u32 	{%r10, %r11}, [%rd2+24];
	ld.global.f32 	%f3, [%rd2+32];
	ld.global.f64 	%fd1, [%rd2+40];
	mov.f32 	%f70, 0f00000000;
	mov.f32 	%f14, %f70;
$L__BB1_3:
	mov.u32 	%r25, %r158;
	mov.u32 	%r24, %r157;
	shr.u32 	%r76, %r159, 2;
	xor.b32  	%r77, %r76, %r159;
	shl.b32 	%r78, %r25, 4;
	shl.b32 	%r79, %r77, 1;
	xor.b32  	%r80, %r78, %r79;
	xor.b32  	%r81, %r80, %r25;
	xor.b32  	%r33, %r81, %r77;
	add.s32 	%r34, %r20, 362437;
	add.s32 	%r82, %r33, %r34;
	cvt.rn.f32.u32 	%f21, %r82;
	fma.rn.f32 	%f22, %f21, 0f2F800000, 0f2F000000;
	setp.lt.f32 	%p2, %f22, 0f00800000;
	mul.f32 	%f23, %f22, 0f4B000000;
	selp.f32 	%f24, %f23, %f22, %p2;
	selp.f32 	%f25, 0fC1B80000, 0f00000000, %p2;
	mov.b32 	%r83, %f24;
	add.s32 	%r84, %r83, -1059760811;
	and.b32  	%r85, %r84, -8388608;
	sub.s32 	%r86, %r83, %r85;
	mov.b32 	%f26, %r86;
	cvt.rn.f32.s32 	%f27, %r85;
	fma.rn.f32 	%f28, %f27, 0f34000000, %f25;
	add.f32 	%f29, %f26, 0fBF800000;
	fma.rn.f32 	%f30, %f29, 0fBE055027, 0f3E1039F6;
	fma.rn.f32 	%f31, %f30, %f29, 0fBDF8CDCC;
	fma.rn.f32 	%f32, %f31, %f29, 0f3E0F2955;
	fma.rn.f32 	%f33, %f32, %f29, 0fBE2AD8B9;
	fma.rn.f32 	%f34, %f33, %f29, 0f3E4CED0B;
	fma.rn.f32 	%f35, %f34, %f29, 0fBE7FFF22;
	fma.rn.f32 	%f36, %f35, %f29, 0f3EAAAA78;
	fma.rn.f32 	%f37, %f36, %f29, 0fBF000000;
	mul.f32 	%f38, %f29, %f37;
	fma.rn.f32 	%f39, %f38, %f29, %f29;
	fma.rn.f32 	%f40, %f28, 0f3F317218, %f39;
	setp.gt.u32 	%p3, %r83, 2139095039;
	fma.rn.f32 	%f41, %f24, 0f7F800000, 0f7F800000;
	selp.f32 	%f42, %f41, %f40, %p3;
	setp.eq.f32 	%p4, %f24, 0f00000000;
	selp.f32 	%f8, 0fFF800000, %f42, %p4;
	mul.f32 	%f43, %f70, 0f3F22F983;
	cvt.rni.s32.f32 	%r164, %f43;
	cvt.rn.f32.s32 	%f44, %r164;
	fma.rn.f32 	%f45, %f44, 0fBFC90FDA, %f70;
	fma.rn.f32 	%f46, %f44, 0fB3A22168, %f45;
	fma.rn.f32 	%f72, %f44, 0fA7C234C5, %f46;
	abs.f32 	%f10, %f70;
	setp.ltu.f32 	%p5, %f10, 0f47CE4780;
	@%p5 bra 	$L__BB1_11;
	setp.neu.f32 	%p6, %f10, 0f7F800000;
	@%p6 bra 	$L__BB1_6;
	mov.f32 	%f49, 0f00000000;
	mul.rn.f32 	%f72, %f70, %f49;
	mov.b32 	%r164, 0;
	bra.uni 	$L__BB1_11;
$L__BB1_6:
	mov.b32 	%r36, %f70;
	mov.b64 	%rd34, 0;
	mov.b32 	%r161, 0;
	mov.u64 	%rd32, %rd16;
	mov.u64 	%rd33, %rd1;
$L__BB1_7:
	.pragma "nounroll";
	ld.global.nc.u32 	%r88, [%rd32];
	shl.b32 	%r89, %r36, 8;
	or.b32  	%r90, %r89, -2147483648;
	mad.wide.u32 	%rd18, %r88, %r90, %rd34;
	shr.u64 	%rd34, %rd18, 32;
	st.local.u32 	[%rd33], %rd18;
	add.s32 	%r161, %r161, 1;
	add.s64 	%rd33, %rd33, 4;
	add.s64 	%rd32, %rd32, 4;
	setp.ne.s32 	%p7, %r161, 6;
	@%p7 bra 	$L__BB1_7;
	shr.u32 	%r91, %r36, 23;
	st.local.u32 	[%rd1+24], %rd34;
	and.b32  	%r39, %r91, 31;
	and.b32  	%r92, %r91, 224;
	add.s32 	%r93, %r92, -128;
	shr.u32 	%r94, %r93, 5;
	mul.wide.u32 	%rd19, %r94, 4;
	sub.s64 	%rd9, %rd1, %rd19;
	ld.local.u32 	%r162, [%rd9+24];
	ld.local.u32 	%r163, [%rd9+20];
	setp.eq.s32 	%p8, %r39, 0;
	@%p8 bra 	$L__BB1_10;
	shf.l.wrap.b32 	%r162, %r163, %r162, %r39;
	ld.local.u32 	%r95, [%rd9+16];
	shf.l.wrap.b32 	%r163, %r95, %r163, %r39;
$L__BB1_10:
	shr.u32 	%r96, %r162, 30;
	shf.l.wrap.b32 	%r97, %r163, %r162, 2;
	shl.b32 	%r98, %r163, 2;
	shr.u32 	%r99, %r97, 31;
	add.s32 	%r100, %r99, %r96;
	neg.s32 	%r101, %r100;
	setp.lt.s32 	%p9, %r36, 0;
	selp.b32 	%r164, %r101, %r100, %p9;
	xor.b32  	%r102, %r97, %r36;
	shr.s32 	%r103, %r97, 31;
	xor.b32  	%r104, %r103, %r97;
	xor.b32  	%r105, %r103, %r98;
	cvt.u64.u32 	%rd20, %r104;
	shl.b64 	%rd21, %rd20, 32;
	cvt.u64.u32 	%rd22, %r105;
	or.b64  	%rd23, %rd21, %rd22;
	cvt.rn.f64.s64 	%fd5, %rd23;
	mul.f64 	%fd6, %fd5, 0d3BF921FB54442D19;
	cvt.rn.f32.f64 	%f47, %fd6;
	neg.f32 	%f48, %f47;
	setp.lt.s32 	%p10, %r102, 0;
	selp.f32 	%f72, %f48, %f47, %p10;
$L__BB1_11:
	add.s32 	%r107, %r164, 1;
	mul.rn.f32 	%f50, %f72, %f72;
	and.b32  	%r108, %r164, 1;
	setp.eq.b32 	%p11, %r108, 1;
	selp.f32 	%f51, %f72, 0f3F800000, %p11;
	fma.rn.f32 	%f52, %f50, %f51, 0f00000000;
	fma.rn.f32 	%f53, %f50, 0f37CBAC00, 0fBAB607ED;
	selp.f32 	%f54, 0fB94D4153, %f53, %p11;
	selp.f32 	%f55, 0f3C0885E4, 0f3D2AAABB, %p11;
	fma.rn.f32 	%f56, %f54, %f50, %f55;
	selp.f32 	%f57, 0fBE2AAAA8, 0fBEFFFFFF, %p11;
	fma.rn.f32 	%f58, %f56, %f50, %f57;
	fma.rn.f32 	%f59, %f58, %f52, %f51;
	and.b32  	%r109, %r107, 2;
	setp.eq.s32 	%p12, %r109, 0;
	mov.f32 	%f60, 0f00000000;
	sub.f32 	%f61, %f60, %f59;
	selp.f32 	%f62, %f59, %f61, %p12;
	mul.f32 	%f63, %f1, %f8;
	mul.f32 	%f64, %f63, %f62;
	sub.f32 	%f14, %f14, %f64;
	setp.geu.f32 	%p13, %f14, 0f00000000;
	@%p13 bra 	$L__BB1_13;
	st.global.v2.u32 	[%rd2], {%r34, %r22};
	st.global.v2.u32 	[%rd2+8], {%r23, %r24};
	st.global.v2.u32 	[%rd2+16], {%r25, %r33};
	st.global.v2.u32 	[%rd2+24], {%r10, %r11};
	st.global.f32 	[%rd2+32], %f3;
	st.global.f64 	[%rd2+40], %fd1;
	add.s32 	%r165, %r165, 1;
	shl.b32 	%r125, %r2, 2;
	mov.u32 	%r126, _ZZ6kernelP17curandStateXORWOWPffifffPiE7r_local;
	add.s32 	%r127, %r126, %r125;
	st.shared.u32 	[%r127], %r165;
	bra.uni 	$L__BB1_17;
$L__BB1_13:
	ld.param.f32 	%f69, [_Z6kernelP17curandStateXORWOWPffifffPi_param_2];
	setp.ltu.f32 	%p14, %f14, %f69;
	@%p14 bra 	$L__BB1_15;
	st.global.v2.u32 	[%rd2], {%r34, %r22};
	st.global.v2.u32 	[%rd2+8], {%r23, %r24};
	st.global.v2.u32 	[%rd2+16], {%r25, %r33};
	st.global.v2.u32 	[%rd2+24], {%r10, %r11};
	st.global.f32 	[%rd2+32], %f3;
	st.global.f64 	[%rd2+40], %fd1;
	add.s32 	%r167, %r167, 1;
	st.shared.u32 	[%r4], %r167;
	bra.uni 	$L__BB1_17;
$L__BB1_15:
	shr.u32 	%r110, %r22, 2;
	xor.b32  	%r111, %r110, %r22;
	shl.b32 	%r112, %r33, 4;
	shl.b32 	%r113, %r111, 1;
	xor.b32  	%r114, %r112, %r113;
	xor.b32  	%r115, %r114, %r33;
	xor.b32  	%r157, %r115, %r111;
	add.s32 	%r51, %r20, 724874;
	add.s32 	%r116, %r157, %r51;
	cvt.rn.f32.u32 	%f65, %r116;
	fma.rn.f32 	%f66, %f65, 0f2F800000, 0f2F000000;
	setp.geu.f32 	%p15, %f66, %f2;
	@%p15 bra 	$L__BB1_26;
	ld.param.u64 	%rd30, [_Z6kernelP17curandStateXORWOWPffifffPi_param_7];
	ld.param.u64 	%rd29, [_Z6kernelP17curandStateXORWOWPffifffPi_param_1];
	st.global.v2.u32 	[%rd2], {%r51, %r23};
	st.global.v2.u32 	[%rd2+8], {%r24, %r25};
	st.global.v2.u32 	[%rd2+16], {%r33, %r157};
	st.global.v2.u32 	[%rd2+24], {%r10, %r11};
	st.global.f32 	[%rd2+32], %f3;
	st.global.f64 	[%rd2+40], %fd1;
	add.s32 	%r166, %r166, 1;
	st.shared.u32 	[%r5], %r166;
	cvta.to.global.u64 	%rd24, %rd30;
	atom.global.add.u32 	%r124, [%rd24+12], 1;
	cvta.to.global.u64 	%rd25, %rd29;
	mul.wide.s32 	%rd26, %r124, 4;
	add.s64 	%rd27, %rd25, %rd26;
	st.global.f32 	[%rd27], %f14;
$L__BB1_17:
	mov.u32 	%r128, %nctaid.x;
	mad.lo.s32 	%r154, %r128, %r168, %r154;
	setp.lt.s32 	%p16, %r154, %r67;
	@%p16 bra 	$L__BB1_2;
$L__BB1_18:
	bar.sync 	0;
	setp.lt.u32 	%p17, %r168, 2;
	@%p17 bra 	$L__BB1_23;
	shl.b32 	%r130, %r2, 2;
	mov.u32 	%r131, _ZZ6kernelP17curandStateXORWOWPffifffPiE7r_local;
	add.s32 	%r132, %r131, %r130;
$L__BB1_20:
	shr.u32 	%r66, %r168, 1;
	setp.ge.u32 	%p18, %r2, %r66;
	@%p18 bra 	$L__BB1_22;
	shl.b32 	%r129, %r66, 2;
	add.s32 	%r133, %r132, %r129;
	ld.shared.u32 	%r134, [%r133];
	ld.shared.u32 	%r135, [%r132];
	add.s32 	%r136, %r135, %r134;
	st.shared.u32 	[%r132], %r136;
	add.s32 	%r137, %r4, %r129;
	ld.shared.u32 	%r138, [%r137];
	ld.shared.u32 	%r139, [%r4];
	add.s32 	%r140, %r139, %r138;
	st.shared.u32 	[%r4], %r140;
	add.s32 	%r141, %r5, %r129;
	ld.shared.u32 	%r142, [%r141];
	ld.shared.u32 	%r143, [%r5];
	add.s32 	%r144, %r143, %r142;
	st.shared.u32 	[%r5], %r144;
$L__BB1_22:
	bar.sync 	0;
	setp.gt.u32 	%p19, %r168, 3;
	mov.u32 	%r168, %r66;
	@%p19 bra 	$L__BB1_20;
$L__BB1_23:
	setp.ne.s32 	%p20, %r2, 0;
	@%p20 bra 	$L__BB1_25;
	ld.param.u64 	%rd31, [_Z6kernelP17curandStateXORWOWPffifffPi_param_7];
	ld.shared.u32 	%r145, [_ZZ6kernelP17curandStateXORWOWPffifffPiE7r_local];
	cvta.to.global.u64 	%rd28, %rd31;
	atom.global.add.u32 	%r146, [%rd28], %r145;
	ld.shared.u32 	%r147, [_ZZ6kernelP17curandStateXORWOWPffifffPiE7b_local];
	atom.global.add.u32 	%r148, [%rd28+4], %r147;
	ld.shared.u32 	%r149, [_ZZ6kernelP17curandStateXORWOWPffifffPiE7t_local];
	atom.global.add.u32 	%r150, [%rd28+8], %r149;
$L__BB1_25:
	ret;
$L__BB1_26:
	shr.u32 	%r117, %r23, 2;
	xor.b32  	%r118, %r117, %r23;
	shl.b32 	%r119, %r157, 4;
	shl.b32 	%r120, %r118, 1;
	xor.b32  	%r121, %r119, %r120;
	xor.b32  	%r122, %r121, %r157;
	xor.b32  	%r158, %r122, %r118;
	add.s32 	%r20, %r20, 1087311;
	add.s32 	%r123, %r158, %r20;
	cvt.rn.f32.u32 	%f67, %r123;
	fma.rn.f32 	%f68, %f67, 0f2F800000, 0f2F000000;
	cvt.f64.f32 	%fd7, %f68;
	mul.f64 	%fd8, %fd7, 0d400921FB54442D18;
	cvt.rn.f32.f64 	%f70, %fd8;
	mov.u32 	%r23, %r33;
	mov.u32 	%r159, %r24;
	mov.u32 	%r22, %r25;
	bra.uni 	$L__BB1_3;

}


// ===== COMPILED SASS (sm_100) =====

	.target	sm_100

	.elftype	@"ET_EXEC"


//--------------------- .note.nv.tkinfo           --------------------------
	.section	.note.nv.tkinfo,"",@"SHT_NOTE"
	.sectionflags	@"SHF_NOTE_NV_TKINFO"
	.tkinfo
        /*0018*/ 	.word	0x00000002
        /*0030*/ 	.string	""
        /*0030*/ 	.string	"ptxas"
        /*0030*/ 	.string	"Cuda compilation tools, release 13.0, V13.0.88"
        /*0030*/ 	.string	"Build cuda_13.0.r13.0/compiler.36424714_0"
        /*0030*/ 	.string	"-arch sm_100 -m 64 "



//--------------------- .note.nv.cuinfo           --------------------------
	.section	.note.nv.cuinfo,"",@"SHT_NOTE"
	.sectionflags	@"SHF_NOTE_NV_CUINFO"
        /*0018*/ 	.short	0x0002
        /*001a*/ 	.short	0x0064
        /*001c*/ 	.short	0x0082
	.zero		2


//--------------------- .nv.info                  --------------------------
	.section	.nv.info,"",@"SHT_CUDA_INFO"
	.align	4


	//----- nvinfo : EIATTR_REGCOUNT
	.align		4
        /*0000*/ 	.byte	0x04, 0x2f
        /*0002*/ 	.short	(.L_11 - .L_10)
	.align		4
.L_10:
        /*0004*/ 	.word	index@(_Z12setup_kernelP17curandStateXORWOWm)
        /*0008*/ 	.word	0x0000001f


	//----- nvinfo : EIATTR_FRAME_SIZE
	.align		4
.L_11:
        /*000c*/ 	.byte	0x04, 0x11
        /*000e*/ 	.short	(.L_13 - .L_12)
	.align		4
.L_12:
        /*0010*/ 	.word	index@(_Z12setup_kernelP17curandStateXORWOWm)
        /*0014*/ 	.word	0x00000000


	//----- nvinfo : EIATTR_REGCOUNT
	.align		4
.L_13:
        /*0018*/ 	.byte	0x04, 0x2f
        /*001a*/ 	.short	(.L_15 - .L_14)
	.align		4
.L_14:
        /*001c*/ 	.word	index@(_Z6kernelP17curandStateXORWOWPffifffPi)
        /*0020*/ 	.word	0x00000030


	//----- nvinfo : EIATTR_FRAME_SIZE
	.align		4
.L_15:
        /*0024*/ 	.byte	0x04, 0x11
        /*0026*/ 	.short	(.L_17 - .L_16)
	.align		4
.L_16:
        /*0028*/ 	.word	index@($__internal_1_$__cuda_sm3x_div_rn_noftz_f32_slowpath)
        /*002c*/ 	.word	0x00000000


	//----- nvinfo : EIATTR_FRAME_SIZE
	.align		4
.L_17:
        /*0030*/ 	.byte	0x04, 0x11
        /*0032*/ 	.short	(.L_19 - .L_18)
	.align		4
.L_18:
        /*0034*/ 	.word	index@($__internal_0_$__cuda_sm20_rcp_rn_f32_slowpath)
        /*0038*/ 	.word	0x00000000


	//----- nvinfo : EIATTR_FRAME_SIZE
	.align		4
.L_19:
        /*003c*/ 	.byte	0x04, 0x11
        /*003e*/ 	.short	(.L_21 - .L_20)
	.align		4
.L_20:
        /*0040*/ 	.word	index@(_Z6kernelP17curandStateXORWOWPffifffPi)
        /*0044*/ 	.word	0x00000000


	//----- nvinfo : EIATTR_MIN_STACK_SIZE
	.align		4
.L_21:
        /*0048*/ 	.byte	0x04, 0x12
        /*004a*/ 	.short	(.L_23 - .L_22)
	.align		4
.L_22:
        /*004c*/ 	.word	index@(_Z6kernelP17curandStateXORWOWPffifffPi)
        /*0050*/ 	.word	0x00000000


	//----- nvinfo : EIATTR_MIN_STACK_SIZE
	.align		4
.L_23:
        /*0054*/ 	.byte	0x04, 0x12
        /*0056*/ 	.short	(.L_25 - .L_24)
	.align		4
.L_24:
        /*0058*/ 	.word	index@(_Z12setup_kernelP17curandStateXORWOWm)
        /*005c*/ 	.word	0x00000000
.L_25:


//--------------------- .nv.compat                --------------------------
	.section	.nv.compat,"",@"SHT_CUDA_COMPAT_INFO"
	.align	4
        /*0000*/ 	.byte	0x02, 0x09, 0x00, 0x00, 0x02, 0x02, 0x01, 0x00, 0x02, 0x05, 0x05, 0x00, 0x03, 0x07, 0x01, 0x01
        /*0010*/ 	.byte	0x02, 0x03, 0x00, 0x00, 0x02, 0x06, 0x01, 0x00, 0x04, 0x0b, 0x08, 0x00, 0x01, 0x00, 0x00, 0x00
        /*0020*/ 	.byte	0x00, 0x00, 0x00, 0x00


//--------------------- .nv.info._Z6kernelP17curandStateXORWOWPffifffPi --------------------------
	.section	.nv.info._Z6kernelP17curandStateXORWOWPffifffPi,"",@"SHT_CUDA_INFO"
	.sectionflags	@""
	.align	4


	//----- nvinfo : EIATTR_CUDA_API_VERSION
	.align		4
        /*0000*/ 	.byte	0x04, 0x37
        /*0002*/ 	.short	(.L_27 - .L_26)
.L_26:
        /*0004*/ 	.word	0x00000082


	//----- nvinfo : EIATTR_KPARAM_INFO
	.align		4
.L_27:
        /*0008*/ 	.byte	0x04, 0x17
        /*000a*/ 	.short	(.L_29 - .L_28)
.L_28:
        /*000c*/ 	.word	0x00000000
        /*0010*/ 	.short	0x0007
        /*0012*/ 	.short	0x0028
        /*0014*/ 	.byte	0x00, 0xf5, 0x21, 0x00


	//----- nvinfo : EIATTR_KPARAM_INFO
	.align		4
.L_29:
        /*0018*/ 	.byte	0x04, 0x17
        /*001a*/ 	.short	(.L_31 - .L_30)
.L_30:
        /*001c*/ 	.word	0x00000000
        /*0020*/ 	.short	0x0006
        /*0022*/ 	.short	0x0020
        /*0024*/ 	.byte	0x00, 0xf0, 0x11, 0x00


	//----- nvinfo : EIATTR_KPARAM_INFO
	.align		4
.L_31:
        /*0028*/ 	.byte	0x04, 0x17
        /*002a*/ 	.short	(.L_33 - .L_32)
.L_32:
        /*002c*/ 	.word	0x00000000
        /*0030*/ 	.short	0x0005
        /*0032*/ 	.short	0x001c
        /*0034*/ 	.byte	0x00, 0xf0, 0x11, 0x00


	//----- nvinfo : EIATTR_KPARAM_INFO
	.align		4
.L_33:
        /*0038*/ 	.byte	0x04, 0x17
        /*003a*/ 	.short	(.L_35 - .L_34)
.L_34:
        /*003c*/ 	.word	0x00000000
        /*0040*/ 	.short	0x0004
        /*0042*/ 	.short	0x0018
        /*0044*/ 	.byte	0x00, 0xf0, 0x11, 0x00


	//----- nvinfo : EIATTR_KPARAM_INFO
	.align		4
.L_35:
        /*0048*/ 	.byte	0x04, 0x17
        /*004a*/ 	.short	(.L_37 - .L_36)
.L_36:
        /*004c*/ 	.word	0x00000000
        /*0050*/ 	.short	0x0003
        /*0052*/ 	.short	0x0014
        /*0054*/ 	.byte	0x00, 0xf0, 0x11, 0x00


	//----- nvinfo : EIATTR_KPARAM_INFO
	.align		4
.L_37:
        /*0058*/ 	.byte	0x04, 0x17
        /*005a*/ 	.short	(.L_39 - .L_38)
.L_38:
        /*005c*/ 	.word	0x00000000
        /*0060*/ 	.short	0x0002
        /*0062*/ 	.short	0x0010
        /*0064*/ 	.byte	0x00, 0xf0, 0x11, 0x00


	//----- nvinfo : EIATTR_KPARAM_INFO
	.align		4
.L_39:
        /*0068*/ 	.byte	0x04, 0x17
        /*006a*/ 	.short	(.L_41 - .L_40)
.L_40:
        /*006c*/ 	.word	0x00000000
        /*0070*/ 	.short	0x0001
        /*0072*/ 	.short	0x0008
        /*0074*/ 	.byte	0x00, 0xf5, 0x21, 0x00


	//----- nvinfo : EIATTR_KPARAM_INFO
	.align		4
.L_41:
        /*0078*/ 	.byte	0x04, 0x17
        /*007a*/ 	.short	(.L_43 - .L_42)
.L_42:
        /*007c*/ 	.word	0x00000000
        /*0080*/ 	.short	0x0000
        /*0082*/ 	.short	0x0000
        /*0084*/ 	.byte	0x00, 0xf5, 0x21, 0x00


	//----- nvinfo : EIATTR_SPARSE_MMA_MASK
	.align		4
.L_43:
        /*0088*/ 	.byte	0x03, 0x50
        /*008a*/ 	.short	0x0000


	//----- nvinfo : EIATTR_MAXREG_COUNT
	.align		4
        /*008c*/ 	.byte	0x03, 0x1b
        /*008e*/ 	.short	0x00ff


	//----- nvinfo : EIATTR_NUM_BARRIERS
	.align		4
        /*0090*/ 	.byte	0x02, 0x4c
        /*0092*/ 	.byte	0x01
	.zero		1


	//----- nvinfo : EIATTR_MERCURY_ISA_VERSION
	.align		4
        /*0094*/ 	.byte	0x03, 0x5f
        /*0096*/ 	.short	0x0101


	//----- nvinfo : EIATTR_INT_WARP_WIDE_INSTR_OFFSETS
	.align		4
        /*0098*/ 	.byte	0x04, 0x31
        /*009a*/ 	.short	(.L_45 - .L_44)


	//   ....[0]....
.L_44:
        /*009c*/ 	.word	0x000010a0


	//   ....[1]....
        /*00a0*/ 	.word	0x000011e0


	//----- nvinfo : EIATTR_VRC_CTA_INIT_COUNT
	.align		4
.L_45:
        /*00a4*/ 	.byte	0x02, 0x4a
	.zero		1
	.zero		1


	//----- nvinfo : EIATTR_EXIT_INSTR_OFFSETS
	.align		4
        /*00a8*/ 	.byte	0x04, 0x1c
        /*00aa*/ 	.short	(.L_47 - .L_46)


	//   ....[0]....
.L_46:
        /*00ac*/ 	.word	0x00001690


	//   ....[1]....
        /*00b0*/ 	.word	0x00001790


	//----- nvinfo : EIATTR_CRS_STACK_SIZE
	.align		4
.L_47:
        /*00b4*/ 	.byte	0x04, 0x1e
        /*00b6*/ 	.short	(.L_49 - .L_48)
.L_48:
        /*00b8*/ 	.word	0x00000000


	//----- nvinfo : EIATTR_CBANK_PARAM_SIZE
	.align		4
.L_49:
        /*00bc*/ 	.byte	0x03, 0x19
        /*00be*/ 	.short	0x0030


	//----- nvinfo : EIATTR_PARAM_CBANK
	.align		4
        /*00c0*/ 	.byte	0x04, 0x0a
        /*00c2*/ 	.short	(.L_51 - .L_50)
	.align		4
.L_50:
        /*00c4*/ 	.word	index@(.nv.constant0._Z6kernelP17curandStateXORWOWPffifffPi)
        /*00c8*/ 	.short	0x0380
        /*00ca*/ 	.short	0x0030


	//----- nvinfo : EIATTR_SW_WAR
	.align		4
.L_51:
        /*00cc*/ 	.byte	0x04, 0x36
        /*00ce*/ 	.short	(.L_53 - .L_52)
.L_52:
        /*00d0*/ 	.word	0x00000008
.L_53:


//--------------------- .nv.info._Z12setup_kernelP17curandStateXORWOWm --------------------------
	.section	.nv.info._Z12setup_kernelP17curandStateXORWOWm,"",@"SHT_CUDA_INFO"
	.sectionflags	@""
	.align	4


	//----- nvinfo : EIATTR_CUDA_API_VERSION
	.align		4
        /*0000*/ 	.byte	0x04, 0x37
        /*0002*/ 	.short	(.L_55 - .L_54)
.L_54:
        /*0004*/ 	.word	0x00000082


	//----- nvinfo : EIATTR_KPARAM_INFO
	.align		4
.L_55:
        /*0008*/ 	.byte	0x04, 0x17
        /*000a*/ 	.short	(.L_57 - .L_56)
.L_56:
        /*000c*/ 	.word	0x00000000
        /*0010*/ 	.short	0x0001
        /*0012*/ 	.short	0x0008
        /*0014*/ 	.byte	0x00, 0xf0, 0x21, 0x00


	//----- nvinfo : EIATTR_KPARAM_INFO
	.align		4
.L_57:
        /*0018*/ 	.byte	0x04, 0x17
        /*001a*/ 	.short	(.L_59 - .L_58)
.L_58:
        /*001c*/ 	.word	0x00000000
        /*0020*/ 	.short	0x0000
        /*0022*/ 	.short	0x0000
        /*0024*/ 	.byte	0x00, 0xf5, 0x21, 0x00


	//----- nvinfo : EIATTR_SPARSE_MMA_MASK
	.align		4
.L_59:
        /*0028*/ 	.byte	0x03, 0x50
        /*002a*/ 	.short	0x0000


	//----- nvinfo : EIATTR_MAXREG_COUNT
	.align		4
        /*002c*/ 	.byte	0x03, 0x1b
        /*002e*/ 	.short	0x00ff


	//----- nvinfo : EIATTR_MERCURY_ISA_VERSION
	.align		4
        /*0030*/ 	.byte	0x03, 0x5f
        /*0032*/ 	.short	0x0101


	//----- nvinfo : EIATTR_VRC_CTA_INIT_COUNT
	.align		4
        /*0034*/ 	.byte	0x02, 0x4a
	.zero		1
	.zero		1


	//----- nvinfo : EIATTR_EXIT_INSTR_OFFSETS
	.align		4
        /*0038*/ 	.byte	0x04, 0x1c
        /*003a*/ 	.short	(.L_61 - .L_60)


	//   ....[0]....
.L_60:
        /*003c*/ 	.word	0x00000ed0


	//----- nvinfo : EIATTR_CRS_STACK_SIZE
	.align		4
.L_61:
        /*0040*/ 	.byte	0x04, 0x1e
        /*0042*/ 	.short	(.L_63 - .L_62)
.L_62:
        /*0044*/ 	.word	0x00000000


	//----- nvinfo : EIATTR_CBANK_PARAM_SIZE
	.align		4
.L_63:
        /*0048*/ 	.byte	0x03, 0x19
        /*004a*/ 	.short	0x0010


	//----- nvinfo : EIATTR_PARAM_CBANK
	.align		4
        /*004c*/ 	.byte	0x04, 0x0a
        /*004e*/ 	.short	(.L_65 - .L_64)
	.align		4
.L_64:
        /*0050*/ 	.word	index@(.nv.constant0._Z12setup_kernelP17curandStateXORWOWm)
        /*0054*/ 	.short	0x0380
        /*0056*/ 	.short	0x0010


	//----- nvinfo : EIATTR_SW_WAR
	.align		4
.L_65:
        /*0058*/ 	.byte	0x04, 0x36
        /*005a*/ 	.short	(.L_67 - .L_66)
.L_66:
        /*005c*/ 	.word	0x00000008
.L_67:


//--------------------- .nv.callgraph             --------------------------
	.section	.nv.callgraph,"",@"SHT_CUDA_CALLGRAPH"
	.align	4
	.sectionentsize	8
	.align		4
        /*0000*/ 	.word	0x00000000
	.align		4
        /*0004*/ 	.word	0xffffffff
	.align		4
        /*0008*/ 	.word	0x00000000
	.align		4
        /*000c*/ 	.word	0xfffffffe
	.align		4
        /*0010*/ 	.word	0x00000000
	.align		4
        /*0014*/ 	.word	0xfffffffd
	.align		4
        /*0018*/ 	.word	0x00000000
	.align		4
        /*001c*/ 	.word	0xfffffffc


//--------------------- .nv.constant4             --------------------------
	.section	.nv.constant4,"a",@progbits
	.align	8
	.align		8
.nv.constant4:
        /*0000*/ 	.dword	precalc_xorwow_matrix
	.align		8
        /*0008*/ 	.dword	precalc_xorwow_offset_matrix
	.align		8
        /*0010*/ 	.dword	mrg32k3aM1
	.align		8
        /*0018*/ 	.dword	mrg32k3aM2
	.align		8
        /*0020*/ 	.dword	mrg32k3aM1SubSeq
	.align		8
        /*0028*/ 	.dword	mrg32k3aM2SubSeq
	.align		8
        /*0030*/ 	.dword	mrg32k3aM1Seq
	.align		8
        /*0038*/ 	.dword	mrg32k3aM2Seq
	.align		8
        /*0040*/ 	.dword	__cudart_i2opi_f


//--------------------- .nv.constant3             --------------------------
	.section	.nv.constant3,"a",@progbits
	.align	8
.nv.constant3:
	.type		__cr_lgamma_table,@object
	.size		__cr_lgamma_table,(.L_8 - __cr_lgamma_table)
__cr_lgamma_table:
        /*0000*/ 	.byte	0x00, 0x00, 0x00, 0x00, 0x00, 0x00, 0x00, 0x00, 0x00, 0x00, 0x00, 0x00, 0x00, 0x00, 0x00, 0x00
        /*0010*/ 	.byte	0xef, 0x39, 0xfa, 0xfe, 0x42, 0x2e, 0xe6, 0x3f, 0x02, 0x20, 0x2a, 0xfa, 0x0b, 0xab, 0xfc, 0x3f
        /*0020*/ 	.byte	0xf9, 0x2c, 0x92, 0x7c, 0xa7, 0x6c, 0x09, 0x40, 0xc9, 0x79, 0x44, 0x3c, 0x64, 0x26, 0x13, 0x40
        /*0030*/ 	.byte	0xca, 0x01, 0xcf, 0x3a, 0x27, 0x51, 0x1a, 0x40, 0x30, 0xcc, 0x2d, 0xf3, 0xe1, 0x0c, 0x21, 0x40
        /*0040*/ 	.byte	0x0d, 0xb7, 0xfc, 0x82, 0x8e, 0x35, 0x25, 0x40
.L_8:


//--------------------- .text._Z6kernelP17curandStateXORWOWPffifffPi --------------------------
	.section	.text._Z6kernelP17curandStateXORWOWPffifffPi,"ax",@progbits
	.align	128
        .global         _Z6kernelP17curandStateXORWOWPffifffPi
        .type           _Z6kernelP17curandStateXORWOWPffifffPi,@function
        .size           _Z6kernelP17curandStateXORWOWPffifffPi,(.L_x_43 - _Z6kernelP17curandStateXORWOWPffifffPi)
        .other          _Z6kernelP17curandStateXORWOWPffifffPi,@"STO_CUDA_ENTRY STV_DEFAULT"
_Z6kernelP17curandStateXORWOWPffifffPi:
.text._Z6kernelP17curandStateXORWOWPffifffPi:
[----:B------:R-:W-:Y:S01]  /*0000*/  LDC R1, c[0x0][0x37c] ;  /* 0x0000df00ff017b82 */ /* 0x000fe20000000800 */
[----:B------:R-:W0:Y:S07]  /*0010*/  S2R R11, SR_TID.X ;  /* 0x00000000000b7919 */ /* 0x000e2e0000002100 */
[----:B------:R-:W1:Y:S01]  /*0020*/  S2UR UR7, SR_CgaCtaId ;  /* 0x00000000000779c3 */ /* 0x000e620000008800 */
[----:B------:R-:W2:Y:S01]  /*0030*/  LDCU UR8, c[0x0][0x360] ;  /* 0x00006c00ff0877ac */ /* 0x000ea20008000800 */
[----:B------:R-:W-:Y:S01]  /*0040*/  BSSY.RECONVERGENT B0, `(.L_x_0) ;  /* 0x0000144000007945 */ /* 0x000fe20003800200 */
[----:B------:R-:W3:Y:S01]  /*0050*/  S2R R2, SR_CTAID.X ;  /* 0x0000000000027919 */ /* 0x000ee20000002500 */
[----:B------:R-:W-:Y:S01]  /*0060*/  UMOV UR4, 0x400 ;  /* 0x0000040000047882 */ /* 0x000fe20000000000 */
[----:B------:R-:W4:Y:S01]  /*0070*/  LDCU UR9, c[0x0][0x394] ;  /* 0x00007280ff0977ac */ /* 0x000f220008000800 */
[----:B------:R-:W-:-:S02]  /*0080*/  UIADD3 UR5, UPT, UPT, UR4, 0x1000, URZ ;  /* 0x0000100004057890 */ /* 0x000fc4000fffe0ff */
[----:B------:R-:W-:Y:S01]  /*0090*/  UIADD3 UR6, UPT, UPT, UR4, 0x2000, URZ ;  /* 0x0000200004067890 */ /* 0x000fe2000fffe0ff */
[----:B--2---:R-:W-:Y:S01]  /*00a0*/  IMAD.U32 R8, RZ, RZ, UR8 ;  /* 0x00000008ff087e24 */ /* 0x004fe2000f8e00ff */
[----:B-1----:R-:W-:Y:S02]  /*00b0*/  ULEA UR4, UR7, UR4, 0x18 ;  /* 0x0000000407047291 */ /* 0x002fe4000f8ec0ff */
[----:B------:R-:W-:Y:S02]  /*00c0*/  ULEA UR5, UR7, UR5, 0x18 ;  /* 0x0000000507057291 */ /* 0x000fe4000f8ec0ff */
[----:B------:R-:W-:Y:S02]  /*00d0*/  ULEA UR6, UR7, UR6, 0x18 ;  /* 0x0000000607067291 */ /* 0x000fe4000f8ec0ff */
[C---:B0-----:R-:W-:Y:S02]  /*00e0*/  LEA R0, R11.reuse, UR4, 0x2 ;  /* 0x000000040b007c11 */ /* 0x041fe4000f8e10ff */
[----:B------:R-:W-:-:S02]  /*00f0*/  LEA R9, R11, UR5, 0x2 ;  /* 0x000000050b097c11 */ /* 0x000fc4000f8e10ff */
[----:B------:R-:W-:Y:S01]  /*0100*/  LEA R10, R11, UR6, 0x2 ;  /* 0x000000060b0a7c11 */ /* 0x000fe2000f8e10ff */
[----:B------:R0:W-:Y:S01]  /*0110*/  STS [R0], RZ ;  /* 0x000000ff00007388 */ /* 0x0001e20000000800 */
[----:B---3--:R-:W-:-:S03]  /*0120*/  IMAD R7, R2, UR8, R11 ;  /* 0x0000000802077c24 */ /* 0x008fc6000f8e020b */
[----:B------:R-:W1:Y:S01]  /*0130*/  LDCU.64 UR6, c[0x0][0x358] ;  /* 0x00006b00ff0677ac */ /* 0x000e620008000a00 */
[----:B------:R0:W-:Y:S01]  /*0140*/  STS [R9], RZ ;  /* 0x000000ff09007388 */ /* 0x0001e20000000800 */
[----:B----4-:R-:W-:-:S03]  /*0150*/  ISETP.GE.AND P0, PT, R7, UR9, PT ;  /* 0x0000000907007c0c */ /* 0x010fc6000bf06270 */
[----:B------:R0:W-:Y:S10]  /*0160*/  STS [R10], RZ ;  /* 0x000000ff0a007388 */ /* 0x0001f40000000800 */
[----:B0-----:R-:W-:Y:S05]  /*0170*/  @P0 BRA `(.L_x_1) ;  /* 0x0000001000c00947 */ /* 0x001fea0003800000 */
[----:B------:R-:W0:Y:S08]  /*0180*/  LDC R5, c[0x0][0x398] ;  /* 0x0000e600ff057b82 */ /* 0x000e300000000800 */
[----:B------:R-:W2:Y:S01]  /*0190*/  LDC.64 R14, c[0x0][0x380] ;  /* 0x0000e000ff0e7b82 */ /* 0x000ea20000000a00 */
[----:B0-----:R-:W-:-:S05]  /*01a0*/  VIADD R0, R5, 0x1800000 ;  /* 0x0180000005007836 */ /* 0x001fca0000000000 */
[----:B------:R-:W-:Y:S01]  /*01b0*/  LOP3.LUT R0, R0, 0x7f800000, RZ, 0xc0, !PT ;  /* 0x7f80000000007812 */ /* 0x000fe200078ec0ff */
[----:B--2---:R-:W-:-:S03]  /*01c0*/  IMAD.WIDE R14, R7, 0x30, R14 ;  /* 0x00000030070e7825 */ /* 0x004fc600078e020e */
[----:B------:R-:W-:-:S13]  /*01d0*/  ISETP.GT.U32.AND P0, PT, R0, 0x1ffffff, PT ;  /* 0x01ffffff0000780c */ /* 0x000fda0003f04070 */
[----:B------:R-:W-:Y:S05]  /*01e0*/  @P0 BRA `(.L_x_2) ;  /* 0x00000000000c0947 */ /* 0x000fea0003800000 */
[----:B------:R-:W-:-:S07]  /*01f0*/  MOV R16, 0x210 ;  /* 0x0000021000107802 */ /* 0x000fce0000000f00 */
[----:B-1----:R-:W-:Y:S05]  /*0200*/  CALL.REL.NOINC `($__internal_0_$__cuda_sm20_rcp_rn_f32_slowpath) ;  /* 0x0000001400647944 */ /* 0x002fea0003c00000 */
[----:B------:R-:W-:Y:S05]  /*0210*/  BRA `(.L_x_3) ;  /* 0x0000000000107947 */ /* 0x000fea0003800000 */
.L_x_2:
[----:B------:R-:W0:Y:S02]  /*0220*/  MUFU.RCP R6, R5 ;  /* 0x0000000500067308 */ /* 0x000e240000001000 */
[----:B0-----:R-:W-:-:S04]  /*0230*/  FFMA R0, R6, R5, -1 ;  /* 0xbf80000006007423 */ /* 0x001fc80000000005 */
[----:B------:R-:W-:-:S04]  /*0240*/  FADD.FTZ R3, -R0, -RZ ;  /* 0x800000ff00037221 */ /* 0x000fc80000010100 */
[----:B------:R-:W-:-:S07]  /*0250*/  FFMA R6, R6, R3, R6 ;  /* 0x0000000306067223 */ /* 0x000fce0000000006 */
.L_x_3:
[----:B------:R-:W0:Y:S02]  /*0260*/  LDC.64 R12, c[0x0][0x398] ;  /* 0x0000e600ff0c7b82 */ /* 0x000e240000000a00 */
[----:B0-----:R-:W0:Y:S08]  /*0270*/  MUFU.RCP R3, R12 ;  /* 0x0000000c00037308 */ /* 0x001e300000001000 */
[----:B------:R-:W2:Y:S01]  /*0280*/  FCHK P0, R13, R12 ;  /* 0x0000000c0d007302 */ /* 0x000ea20000000000 */
[----:B0-----:R-:W-:-:S04]  /*0290*/  FFMA R0, R3, -R12, 1 ;  /* 0x3f80000003007423 */ /* 0x001fc8000000080c */
[----:B------:R-:W-:-:S04]  /*02a0*/  FFMA R0, R3, R0, R3 ;  /* 0x0000000003007223 */ /* 0x000fc80000000003 */
[----:B------:R-:W-:-:S04]  /*02b0*/  FFMA R2, R0, R13, RZ ;  /* 0x0000000d00027223 */ /* 0x000fc800000000ff */
[----:B------:R-:W-:-:S04]  /*02c0*/  FFMA R5, R2, -R12, R13 ;  /* 0x8000000c02057223 */ /* 0x000fc8000000000d */
[----:B------:R-:W-:Y:S01]  /*02d0*/  FFMA R5, R0, R5, R2 ;  /* 0x0000000500057223 */ /* 0x000fe20000000002 */
[----:B--2---:R-:W-:Y:S06]  /*02e0*/  @!P0 BRA `(.L_x_4) ;  /* 0x00000000000c8947 */ /* 0x004fec0003800000 */
[----:B------:R-:W-:-:S07]  /*02f0*/  MOV R4, 0x310 ;  /* 0x0000031000047802 */ /* 0x000fce0000000f00 */
[----:B-1----:R-:W-:Y:S05]  /*0300*/  CALL.REL.NOINC `($__internal_1_$__cuda_sm3x_div_rn_noftz_f32_slowpath) ;  /* 0x0000001400f87944 */ /* 0x002fea0003c00000 */
[----:B------:R-:W-:-:S07]  /*0310*/  IMAD.MOV.U32 R5, RZ, RZ, R3 ;  /* 0x000000ffff057224 */ /* 0x000fce00078e0003 */
.L_x_4:
[----:B------:R-:W-:Y:S01]  /*0320*/  IMAD.MOV.U32 R4, RZ, RZ, RZ ;  /* 0x000000ffff047224 */ /* 0x000fe200078e00ff */
[----:B------:R-:W-:-:S07]  /*0330*/  CS2R R2, SRZ ;  /* 0x0000000000027805 */ /* 0x000fce000001ff00 */
.L_x_16:
[----:B012---:R0:W5:Y:S04]  /*0340*/  LDG.E R0, desc[UR6][R14.64+0x20] ;  /* 0x000020060e007981 */ /* 0x007168000c1e1900 */
[----:B---3--:R0:W5:Y:S04]  /*0350*/  LDG.E.64 R16, desc[UR6][R14.64+0x28] ;  /* 0x000028060e107981 */ /* 0x008168000c1e1b00 */
[----:B------:R0:W5:Y:S04]  /*0360*/  LDG.E.64 R18, desc[UR6][R14.64] ;  /* 0x000000060e127981 */ /* 0x000168000c1e1b00 */
[----:B------:R0:W5:Y:S04]  /*0370*/  LDG.E.64 R20, desc[UR6][R14.64+0x8] ;  /* 0x000008060e147981 */ /* 0x000168000c1e1b00 */
[----:B------:R0:W5:Y:S04]  /*0380*/  LDG.E.64 R22, desc[UR6][R14.64+0x10] ;  /* 0x000010060e167981 */ /* 0x000168000c1e1b00 */
[----:B------:R0:W5:Y:S01]  /*0390*/  LDG.E.64 R24, desc[UR6][R14.64+0x18] ;  /* 0x000018060e187981 */ /* 0x000162000c1e1b00 */
[----:B------:R-:W-:Y:S01]  /*03a0*/  BSSY.RECONVERGENT B1, `(.L_x_5) ;  /* 0x0000108000017945 */ /* 0x000fe20003800200 */
[----:B------:R-:W-:-:S02]  /*03b0*/  IMAD.MOV.U32 R31, RZ, RZ, RZ ;  /* 0x000000ffff1f7224 */ /* 0x000fc400078e00ff */
[----:B------:R-:W-:-:S07]  /*03c0*/  IMAD.MOV.U32 R27, RZ, RZ, RZ ;  /* 0x000000ffff1b7224 */ /* 0x000fce00078e00ff */
.L_x_14:
[----:B-----5:R-:W-:Y:S01]  /*03d0*/  SHF.R.U32.HI R26, RZ, 0x2, R19 ;  /* 0x00000002ff1a7819 */ /* 0x020fe20000011613 */
[----:B-1----:R-:W-:Y:S02]  /*03e0*/  HFMA2 R33, -RZ, RZ, 1.5048828125, 33.21875 ;  /* 0x3e055027ff217431 */ /* 0x002fe400000001ff */
[C---:B--2---:R-:W-:Y:S01]  /*03f0*/  FMUL R40, R31.reuse, 0.63661974668502807617 ;  /* 0x3f22f9831f287820 */ /* 0x044fe20000400000 */
[----:B------:R-:W-:Y:S01]  /*0400*/  FSETP.GE.AND P2, PT, |R31|, 105615, PT ;  /* 0x47ce47801f00780b */ /* 0x000fe20003f46200 */
[----:B------:R-:W-:Y:S01]  /*0410*/  BSSY.RECONVERGENT B2, `(.L_x_6) ;  /* 0x000008b000027945 */ /* 0x000fe20003800200 */
[----:B------:R-:W-:Y:S02]  /*0420*/  LOP3.LUT R19, R26, R19, RZ, 0x3c, !PT ;  /* 0x000000131a137212 */ /* 0x000fe400078e3cff */
[----:B------:R-:W-:Y:S01]  /*0430*/  SHF.L.U32 R26, R23, 0x4, RZ ;  /* 0x00000004171a7819 */ /* 0x000fe200000006ff */
[----:B------:R-:W1:Y:S02]  /*0440*/  F2I.NTZ R40, R40 ;  /* 0x0000002800287305 */ /* 0x000e640000203100 */
[----:B------:R-:W-:-:S05]  /*0450*/  IMAD.SHL.U32 R28, R19, 0x2, RZ ;  /* 0x00000002131c7824 */ /* 0x000fca00078e00ff */
[----:B------:R-:W-:Y:S01]  /*0460*/  LOP3.LUT R28, R23, R26, R28, 0x96, !PT ;  /* 0x0000001a171c7212 */ /* 0x000fe200078e961c */
[----:B------:R-:W-:-:S03]  /*0470*/  VIADD R26, R18, 0x587c5 ;  /* 0x000587c5121a7836 */ /* 0x000fc60000000000 */
[----:B------:R-:W-:Y:S01]  /*0480*/  LOP3.LUT R28, R28, R19, RZ, 0x3c, !PT ;  /* 0x000000131c1c7212 */ /* 0x000fe200078e3cff */
[----:B------:R-:W-:-:S04]  /*0490*/  IMAD.MOV.U32 R19, RZ, RZ, 0x2f800000 ;  /* 0x2f800000ff137424 */ /* 0x000fc800078e00ff */
[----:B------:R-:W-:-:S05]  /*04a0*/  IMAD.IADD R29, R28, 0x1, R26 ;  /* 0x000000011c1d7824 */ /* 0x000fca00078e021a */
[----:B------:R-:W-:-:S05]  /*04b0*/  I2FP.F32.U32 R30, R29 ;  /* 0x0000001d001e7245 */ /* 0x000fca0000201000 */
[----:B------:R-:W-:-:S05]  /*04c0*/  FFMA R29, R30, R19, 1.1641532182693481445e-10 ;  /* 0x2f0000001e1d7423 */ /* 0x000fca0000000013 */
[----:B------:R-:W-:-:S13]  /*04d0*/  FSETP.GEU.AND P0, PT, R29, 1.175494350822287508e-38, PT ;  /* 0x008000001d00780b */ /* 0x000fda0003f0e000 */
[----:B------:R-:W-:-:S04]  /*04e0*/  @!P0 FMUL R29, R29, 8388608 ;  /* 0x4b0000001d1d8820 */ /* 0x000fc80000400000 */
[C---:B------:R-:W-:Y:S01]  /*04f0*/  VIADD R32, R29.reuse, 0xc0d55555 ;  /* 0xc0d555551d207836 */ /* 0x040fe20000000000 */
[----:B------:R-:W-:-:S04]  /*0500*/  FSETP.NEU.AND P1, PT, R29, RZ, PT ;  /* 0x000000ff1d00720b */ /* 0x000fc80003f2d000 */
[----:B------:R-:W-:-:S04]  /*0510*/  LOP3.LUT R32, R32, 0xff800000, RZ, 0xc0, !PT ;  /* 0xff80000020207812 */ /* 0x000fc800078ec0ff */
[----:B------:R-:W-:Y:S01]  /*0520*/  I2FP.F32.S32 R34, R32 ;  /* 0x0000002000227245 */ /* 0x000fe20000201400 */
[----:B------:R-:W-:Y:S01]  /*0530*/  IMAD.IADD R30, R29, 0x1, -R32 ;  /* 0x000000011d1e7824 */ /* 0x000fe200078e0a20 */
[----:B-1----:R-:W-:-:S03]  /*0540*/  I2FP.F32.S32 R32, R40 ;  /* 0x0000002800207245 */ /* 0x002fc60000201400 */
[----:B------:R-:W-:-:S04]  /*0550*/  FADD R30, R30, -1 ;  /* 0xbf8000001e1e7421 */ /* 0x000fc80000000000 */
[----:B------:R-:W-:-:S04]  /*0560*/  FFMA R33, R30, -R33, 0.14084610342979431152 ;  /* 0x3e1039f61e217423 */ /* 0x000fc80000000821 */
[----:B------:R-:W-:-:S04]  /*0570*/  FFMA R33, R30, R33, -0.12148627638816833496 ;  /* 0xbdf8cdcc1e217423 */ /* 0x000fc80000000021 */
[----:B------:R-:W-:-:S04]  /*0580*/  FFMA R33, R30, R33, 0.13980610668659210205 ;  /* 0x3e0f29551e217423 */ /* 0x000fc80000000021 */
[----:B------:R-:W-:-:S04]  /*0590*/  FFMA R33, R30, R33, -0.16684235632419586182 ;  /* 0xbe2ad8b91e217423 */ /* 0x000fc80000000021 */
[----:B------:R-:W-:-:S04]  /*05a0*/  FFMA R33, R30, R33, 0.20012299716472625732 ;  /* 0x3e4ced0b1e217423 */ /* 0x000fc80000000021 */
[----:B------:R-:W-:-:S04]  /*05b0*/  FFMA R33, R30, R33, -0.24999669194221496582 ;  /* 0xbe7fff221e217423 */ /* 0x000fc80000000021 */
[----:B------:R-:W-:-:S04]  /*05c0*/  FFMA R33, R30, R33, 0.33333182334899902344 ;  /* 0x3eaaaa781e217423 */ /* 0x000fc80000000021 */
[C---:B------:R-:W-:Y:S01]  /*05d0*/  FFMA R35, R30.reuse, R33, -0.5 ;  /* 0xbf0000001e237423 */ /* 0x040fe20000000021 */
[----:B------:R-:W-:Y:S02]  /*05e0*/  FSEL R33, RZ, -23, P0 ;  /* 0xc1b80000ff217808 */ /* 0x000fe40000000000 */
[----:B------:R-:W-:Y:S01]  /*05f0*/  ISETP.GT.U32.AND P0, PT, R29, 0x7f7fffff, PT ;  /* 0x7f7fffff1d00780c */ /* 0x000fe20003f04070 */
[----:B------:R-:W-:Y:S02]  /*0600*/  FMUL R35, R30, R35 ;  /* 0x000000231e237220 */ /* 0x000fe40000400000 */
[----:B------:R-:W-:Y:S02]  /*0610*/  FFMA R33, R34, 1.1920928955078125e-07, R33 ;  /* 0x3400000022217823 */ /* 0x000fe40000000021 */
[----:B------:R-:W-:Y:S01]  /*0620*/  FFMA R30, R30, R35, R30 ;  /* 0x000000231e1e7223 */ /* 0x000fe2000000001e */
[----:B------:R-:W-:-:S03]  /*0630*/  FFMA R35, R32, -1.5707962512969970703, R31 ;  /* 0xbfc90fda20237823 */ /* 0x000fc6000000001f */
[----:B------:R-:W-:Y:S01]  /*0640*/  FFMA R41, R33, 0.69314718246459960938, R30 ;  /* 0x3f31721821297823 */ /* 0x000fe2000000001e */
[----:B------:R-:W-:Y:S02]  /*0650*/  IMAD.MOV.U32 R30, RZ, RZ, 0x7f800000 ;  /* 0x7f800000ff1e7424 */ /* 0x000fe400078e00ff */
[C---:B------:R-:W-:Y:S02]  /*0660*/  FFMA R35, R32.reuse, -7.5497894158615963534e-08, R35 ;  /* 0xb3a2216820237823 */ /* 0x040fe40000000023 */
[----:B------:R-:W-:Y:S02]  /*0670*/  @P0 FFMA R41, R29, R30, +INF ;  /* 0x7f8000001d290423 */ /* 0x000fe4000000001e */
[----:B------:R-:W-:Y:S01]  /*0680*/  FFMA R32, R32, -5.3903029534742383927e-15, R35 ;  /* 0xa7c234c520207823 */ /* 0x000fe20000000023 */
[----:B------:R-:W-:Y:S02]  /*0690*/  IMAD.MOV.U32 R29, RZ, RZ, R23 ;  /* 0x000000ffff1d7224 */ /* 0x000fe400078e0017 */
[----:B------:R-:W-:Y:S01]  /*06a0*/  IMAD.MOV.U32 R30, RZ, RZ, R22 ;  /* 0x000000ffff1e7224 */ /* 0x000fe200078e0016 */
[----:B------:R-:W-:Y:S01]  /*06b0*/  FSEL R41, R41, -INF , P1 ;  /* 0xff80000029297808 */ /* 0x000fe20000800000 */
[----:B------:R-:W-:Y:S06]  /*06c0*/  @!P2 BRA `(.L_x_7) ;  /* 0x00000004007ca947 */ /* 0x000fec0003800000 */
[----:B------:R-:W-:-:S13]  /*06d0*/  FSETP.NEU.AND P0, PT, |R31|, +INF , PT ;  /* 0x7f8000001f00780b */ /* 0x000fda0003f0d200 */
[----:B------:R-:W-:Y:S01]  /*06e0*/  @!P0 FMUL R32, RZ, R31 ;  /* 0x0000001fff208220 */ /* 0x000fe20000400000 */
[----:B------:R-:W-:Y:S01]  /*06f0*/  @!P0 IMAD.MOV.U32 R40, RZ, RZ, RZ ;  /* 0x000000ffff288224 */ /* 0x000fe200078e00ff */
[----:B------:R-:W-:Y:S06]  /*0700*/  @!P0 BRA `(.L_x_7) ;  /* 0x00000004006c8947 */ /* 0x000fec0003800000 */
[----:B------:R-:W-:Y:S01]  /*0710*/  IMAD.SHL.U32 R32, R31, 0x100, RZ ;  /* 0x000001001f207824 */ /* 0x000fe200078e00ff */
[----:B------:R-:W-:Y:S01]  /*0720*/  MOV R40, RZ ;  /* 0x000000ff00287202 */ /* 0x000fe20000000f00 */
[----:B------:R-:W-:Y:S01]  /*0730*/  IMAD.MOV.U32 R43, RZ, RZ, RZ ;  /* 0x000000ffff2b7224 */ /* 0x000fe200078e00ff */
[----:B------:R-:W1:Y:S02]  /*0740*/  LDCU.64 UR8, c[0x4][0x40] ;  /* 0x01000800ff0877ac */ /* 0x000e640008000a00 */
[----:B------:R-:W-:Y:S01]  /*0750*/  LOP3.LUT R45, R32, 0x80000000, RZ, 0xfc, !PT ;  /* 0x80000000202d7812 */ /* 0x000fe200078efcff */
[----:B------:R-:W-:Y:S01]  /*0760*/  UMOV UR5, URZ ;  /* 0x000000ff00057c82 */ /* 0x000fe20008000000 */
[----:B------:R-:W-:-:S05]  /*0770*/  UMOV UR4, URZ ;  /* 0x000000ff00047c82 */ /* 0x000fca0008000000 */
.L_x_8:
[----:B-1----:R-:W-:Y:S02]  /*0780*/  IMAD.U32 R32, RZ, RZ, UR8 ;  /* 0x00000008ff207e24 */ /* 0x002fe4000f8e00ff */
[----:B------:R-:W-:-:S05]  /*0790*/  IMAD.U32 R33, RZ, RZ, UR9 ;  /* 0x00000009ff217e24 */ /* 0x000fca000f8e00ff */
[----:B------:R-:W2:Y:S01]  /*07a0*/  LDG.E.CONSTANT R32, desc[UR6][R32.64] ;  /* 0x0000000620207981 */ /* 0x000ea2000c1e9900 */
[----:B------:R-:W-:Y:S01]  /*07b0*/  UIADD3 UR4, UPT, UPT, UR4, 0x1, URZ ;  /* 0x0000000104047890 */ /* 0x000fe2000fffe0ff */
[C---:B------:R-:W-:Y:S01]  /*07c0*/  ISETP.EQ.AND P1, PT, R40.reuse, 0x4, PT ;  /* 0x000000042800780c */ /* 0x040fe20003f22270 */
[----:B------:R-:W-:Y:S01]  /*07d0*/  UIADD3 UR8, UP1, UPT, UR8, 0x4, URZ ;  /* 0x0000000408087890 */ /* 0x000fe2000ff3e0ff */
[C---:B------:R-:W-:Y:S01]  /*07e0*/  ISETP.EQ.AND P2, PT, R40.reuse, 0x8, PT ;  /* 0x000000082800780c */ /* 0x040fe20003f42270 */
[----:B------:R-:W-:Y:S01]  /*07f0*/  UISETP.NE.AND UP0, UPT, UR4, 0x6, UPT ;  /* 0x000000060400788c */ /* 0x000fe2000bf05270 */
[C---:B------:R-:W-:Y:S01]  /*0800*/  ISETP.EQ.AND P3, PT, R40.reuse, 0xc, PT ;  /* 0x0000000c2800780c */ /* 0x040fe20003f62270 */
[----:B------:R-:W-:Y:S01]  /*0810*/  UIADD3.X UR9, UPT, UPT, URZ, UR9, URZ, UP1, !UPT ;  /* 0x00000009ff097290 */ /* 0x000fe20008ffe4ff */
[C---:B------:R-:W-:Y:S02]  /*0820*/  ISETP.EQ.AND P4, PT, R40.reuse, 0x10, PT ;  /* 0x000000102800780c */ /* 0x040fe40003f82270 */
[----:B------:R-:W-:Y:S01]  /*0830*/  ISETP.EQ.AND P5, PT, R40, 0x14, PT ;  /* 0x000000142800780c */ /* 0x000fe20003fa2270 */
[----:B--2---:R-:W-:-:S03]  /*0840*/  IMAD.WIDE.U32 R34, R32, R45, RZ ;  /* 0x0000002d20227225 */ /* 0x004fc600078e00ff */
[----:B------:R-:W-:-:S04]  /*0850*/  IADD3 R34, P0, PT, R34, R43, RZ ;  /* 0x0000002b22227210 */ /* 0x000fc80007f1e0ff */
[----:B------:R-:W-:Y:S01]  /*0860*/  IADD3.X R43, PT, PT, R35, UR5, RZ, P0, !PT ;  /* 0x00000005232b7c10 */ /* 0x000fe200087fe4ff */
[--C-:B------:R-:W-:Y:S01]  /*0870*/  @P1 IMAD.MOV.U32 R13, RZ, RZ, R34.reuse ;  /* 0x000000ffff0d1224 */ /* 0x100fe200078e0022 */
[C---:B------:R-:W-:Y:S01]  /*0880*/  ISETP.EQ.AND P0, PT, R40.reuse, RZ, PT ;  /* 0x000000ff2800720c */ /* 0x040fe20003f02270 */
[--C-:B------:R-:W-:Y:S01]  /*0890*/  @P2 IMAD.MOV.U32 R36, RZ, RZ, R34.reuse ;  /* 0x000000ffff242224 */ /* 0x100fe200078e0022 */
[----:B------:R-:W-:Y:S01]  /*08a0*/  @P4 MOV R38, R34 ;  /* 0x0000002200264202 */ /* 0x000fe20000000f00 */
[--C-:B------:R-:W-:Y:S02]  /*08b0*/  @P3 IMAD.MOV.U32 R37, RZ, RZ, R34.reuse ;  /* 0x000000ffff253224 */ /* 0x100fe400078e0022 */
[----:B------:R-:W-:Y:S02]  /*08c0*/  @P5 IMAD.MOV.U32 R39, RZ, RZ, R34 ;  /* 0x000000ffff275224 */ /* 0x000fe400078e0022 */
[----:B------:R-:W-:-:S06]  /*08d0*/  VIADD R40, R40, 0x4 ;  /* 0x0000000428287836 */ /* 0x000fcc0000000000 */
[----:B------:R-:W-:Y:S01]  /*08e0*/  @P0 IMAD.MOV.U32 R12, RZ, RZ, R34 ;  /* 0x000000ffff0c0224 */ /* 0x000fe200078e0022 */
[----:B------:R-:W-:Y:S06]  /*08f0*/  BRA.U UP0, `(.L_x_8) ;  /* 0xfffffffd00a07547 */ /* 0x000fec000b83ffff */
[----:B------:R-:W-:Y:S01]  /*0900*/  SHF.R.U32.HI R32, RZ, 0x17, R31 ;  /* 0x00000017ff207819 */ /* 0x000fe2000001161f */
[----:B------:R-:W-:Y:S03]  /*0910*/  BSSY.RECONVERGENT B3, `(.L_x_9) ;  /* 0x0000028000037945 */ /* 0x000fe60003800200 */
[C---:B------:R-:W-:Y:S02]  /*0920*/  LOP3.LUT R33, R32.reuse, 0xe0, RZ, 0xc0, !PT ;  /* 0x000000e020217812 */ /* 0x040fe400078ec0ff */
[----:B------:R-:W-:-:S03]  /*0930*/  LOP3.LUT P6, RZ, R32, 0x1f, RZ, 0xc0, !PT ;  /* 0x0000001f20ff7812 */ /* 0x000fc600078cc0ff */
[----:B------:R-:W-:-:S05]  /*0940*/  VIADD R33, R33, 0xffffff80 ;  /* 0xffffff8021217836 */ /* 0x000fca0000000000 */
[----:B------:R-:W-:-:S05]  /*0950*/  SHF.R.U32.HI R33, RZ, 0x5, R33 ;  /* 0x00000005ff217819 */ /* 0x000fca0000011621 */
[----:B------:R-:W-:-:S05]  /*0960*/  IMAD.U32 R35, R33, -0x4, RZ ;  /* 0xfffffffc21237824 */ /* 0x000fca00078e00ff */
[C---:B------:R-:W-:Y:S02]  /*0970*/  ISETP.EQ.AND P3, PT, R35.reuse, -0x18, PT ;  /* 0xffffffe82300780c */ /* 0x040fe40003f62270 */
[C---:B------:R-:W-:Y:S02]  /*0980*/  ISETP.EQ.AND P4, PT, R35.reuse, -0x14, PT ;  /* 0xffffffec2300780c */ /* 0x040fe40003f82270 */
[C---:B------:R-:W-:Y:S02]  /*0990*/  ISETP.EQ.AND P2, PT, R35.reuse, -0x10, PT ;  /* 0xfffffff02300780c */ /* 0x040fe40003f42270 */
[C---:B------:R-:W-:Y:S02]  /*09a0*/  ISETP.EQ.AND P1, PT, R35.reuse, -0xc, PT ;  /* 0xfffffff42300780c */ /* 0x040fe40003f22270 */
[C---:B------:R-:W-:Y:S02]  /*09b0*/  ISETP.EQ.AND P0, PT, R35.reuse, -0x8, PT ;  /* 0xfffffff82300780c */ /* 0x040fe40003f02270 */
[----:B------:R-:W-:-:S03]  /*09c0*/  ISETP.EQ.AND P5, PT, R35, RZ, PT ;  /* 0x000000ff2300720c */ /* 0x000fc60003fa2270 */
[--C-:B------:R-:W-:Y:S01]  /*09d0*/  @P3 IMAD.MOV.U32 R40, RZ, RZ, R12.reuse ;  /* 0x000000ffff283224 */ /* 0x100fe200078e000c */
[C---:B------:R-:W-:Y:S01]  /*09e0*/  ISETP.EQ.AND P3, PT, R35.reuse, -0x4, PT ;  /* 0xfffffffc2300780c */ /* 0x040fe20003f62270 */
[----:B------:R-:W-:Y:S01]  /*09f0*/  @P4 IMAD.MOV.U32 R33, RZ, RZ, R12 ;  /* 0x000000ffff214224 */ /* 0x000fe200078e000c */
[----:B------:R-:W-:Y:S01]  /*0a00*/  @P4 MOV R40, R13 ;  /* 0x0000000d00284202 */ /* 0x000fe20000000f00 */
[----:B------:R-:W-:Y:S01]  /*0a10*/  @P2 IMAD.MOV.U32 R33, RZ, RZ, R13 ;  /* 0x000000ffff212224 */ /* 0x000fe200078e000d */
[----:B------:R-:W-:Y:S01]  /*0a20*/  ISETP.EQ.AND P4, PT, R35, 0x4, PT ;  /* 0x000000042300780c */ /* 0x000fe20003f82270 */
[--C-:B------:R-:W-:Y:S02]  /*0a30*/  @P2 IMAD.MOV.U32 R40, RZ, RZ, R36.reuse ;  /* 0x000000ffff282224 */ /* 0x100fe400078e0024 */
[----:B------:R-:W-:Y:S02]  /*0a40*/  @P1 IMAD.MOV.U32 R33, RZ, RZ, R36 ;  /* 0x000000ffff211224 */ /* 0x000fe400078e0024 */
[----:B------:R-:W-:-:S02]  /*0a50*/  @P1 IMAD.MOV.U32 R40, RZ, RZ, R37 ;  /* 0x000000ffff281224 */ /* 0x000fc400078e0025 */
[----:B------:R-:W-:Y:S02]  /*0a60*/  @P0 IMAD.MOV.U32 R33, RZ, RZ, R37 ;  /* 0x000000ffff210224 */ /* 0x000fe400078e0025 */
[----:B------:R-:W-:Y:S01]  /*0a70*/  @P0 IMAD.MOV.U32 R40, RZ, RZ, R38 ;  /* 0x000000ffff280224 */ /* 0x000fe200078e0026 */
[----:B------:R-:W-:Y:S01]  /*0a80*/  @P3 MOV R33, R38 ;  /* 0x0000002600213202 */ /* 0x000fe20000000f00 */
[--C-:B------:R-:W-:Y:S02]  /*0a90*/  @P3 IMAD.MOV.U32 R40, RZ, RZ, R39.reuse ;  /* 0x000000ffff283224 */ /* 0x100fe400078e0027 */
[----:B------:R-:W-:Y:S02]  /*0aa0*/  @P5 IMAD.MOV.U32 R33, RZ, RZ, R39 ;  /* 0x000000ffff215224 */ /* 0x000fe400078e0027 */
[--C-:B------:R-:W-:Y:S02]  /*0ab0*/  @P5 IMAD.MOV.U32 R40, RZ, RZ, R43.reuse ;  /* 0x000000ffff285224 */ /* 0x100fe400078e002b */
[----:B------:R-:W-:Y:S01]  /*0ac0*/  @P4 IMAD.MOV.U32 R33, RZ, RZ, R43 ;  /* 0x000000ffff214224 */ /* 0x000fe200078e002b */
[----:B------:R-:W-:Y:S06]  /*0ad0*/  @!P6 BRA `(.L_x_10) ;  /* 0x00000000002ce947 */ /* 0x000fec0003800000 */
[----:B------:R-:W-:Y:S01]  /*0ae0*/  @P2 IMAD.MOV.U32 R34, RZ, RZ, R12 ;  /* 0x000000ffff222224 */ /* 0x000fe200078e000c */
[----:B------:R-:W-:Y:S01]  /*0af0*/  LOP3.LUT R32, R32, 0x1f, RZ, 0xc0, !PT ;  /* 0x0000001f20207812 */ /* 0x000fe200078ec0ff */
[----:B------:R-:W-:Y:S01]  /*0b00*/  @P1 IMAD.MOV.U32 R34, RZ, RZ, R13 ;  /* 0x000000ffff221224 */ /* 0x000fe200078e000d */
[----:B------:R-:W-:Y:S01]  /*0b10*/  @P0 MOV R34, R36 ;  /* 0x0000002400220202 */ /* 0x000fe20000000f00 */
[----:B------:R-:W-:Y:S01]  /*0b20*/  @P3 IMAD.MOV.U32 R34, RZ, RZ, R37 ;  /* 0x000000ffff223224 */ /* 0x000fe200078e0025 */
[----:B------:R-:W-:Y:S01]  /*0b30*/  ISETP.EQ.AND P0, PT, R35, 0x8, PT ;  /* 0x000000082300780c */ /* 0x000fe20003f02270 */
[----:B------:R-:W-:Y:S01]  /*0b40*/  @P5 IMAD.MOV.U32 R34, RZ, RZ, R38 ;  /* 0x000000ffff225224 */ /* 0x000fe200078e0026 */
[----:B------:R-:W-:Y:S01]  /*0b50*/  SHF.L.W.U32.HI R40, R33, R32, R40 ;  /* 0x0000002021287219 */ /* 0x000fe20000010e28 */
[----:B------:R-:W-:-:S10]  /*0b60*/  @P4 IMAD.MOV.U32 R34, RZ, RZ, R39 ;  /* 0x000000ffff224224 */ /* 0x000fd400078e0027 */
[----:B------:R-:W-:-:S05]  /*0b70*/  @P0 IMAD.MOV.U32 R34, RZ, RZ, R43 ;  /* 0x000000ffff220224 */ /* 0x000fca00078e002b */
[----:B------:R-:W-:-:S07]  /*0b80*/  SHF.L.W.U32.HI R33, R34, R32, R33 ;  /* 0x0000002022217219 */ /* 0x000fce0000010e21 */
.L_x_10:
[----:B------:R-:W-:Y:S05]  /*0b90*/  BSYNC.RECONVERGENT B3 ;  /* 0x0000000000037941 */ /* 0x000fea0003800200 */
.L_x_9:
[C---:B------:R-:W-:Y:S01]  /*0ba0*/  SHF.L.W.U32.HI R42, R33.reuse, 0x2, R40 ;  /* 0x00000002212a7819 */ /* 0x040fe20000010e28 */
[----:B------:R-:W-:Y:S01]  /*0bb0*/  IMAD.SHL.U32 R33, R33, 0x4, RZ ;  /* 0x0000000421217824 */ /* 0x000fe200078e00ff */
[----:B------:R-:W-:Y:S01]  /*0bc0*/  UMOV UR4, 0x54442d19 ;  /* 0x54442d1900047882 */ /* 0x000fe20000000000 */
[----:B------:R-:W-:Y:S01]  /*0bd0*/  UMOV UR5, 0x3bf921fb ;  /* 0x3bf921fb00057882 */ /* 0x000fe20000000000 */
[----:B------:R-:W-:Y:S02]  /*0be0*/  SHF.R.S32.HI R34, RZ, 0x1f, R42 ;  /* 0x0000001fff227819 */ /* 0x000fe4000001142a */
[----:B------:R-:W-:Y:S02]  /*0bf0*/  ISETP.GE.AND P0, PT, R31, RZ, PT ;  /* 0x000000ff1f00720c */ /* 0x000fe40003f06270 */
[C---:B------:R-:W-:Y:S02]  /*0c00*/  LOP3.LUT R32, R34.reuse, R33, RZ, 0x3c, !PT ;  /* 0x0000002122207212 */ /* 0x040fe400078e3cff */
[----:B------:R-:W-:-:S02]  /*0c10*/  LOP3.LUT R33, R34, R42, RZ, 0x3c, !PT ;  /* 0x0000002a22217212 */ /* 0x000fc400078e3cff */
[----:B------:R-:W-:Y:S02]  /*0c20*/  SHF.R.U32.HI R43, RZ, 0x1e, R40 ;  /* 0x0000001eff2b7819 */ /* 0x000fe40000011628 */
[C---:B------:R-:W-:Y:S02]  /*0c30*/  LOP3.LUT R31, R42.reuse, R31, RZ, 0x3c, !PT ;  /* 0x0000001f2a1f7212 */ /* 0x040fe400078e3cff */
[----:B------:R-:W1:Y:S01]  /*0c40*/  I2F.F64.S64 R32, R32 ;  /* 0x0000002000207312 */ /* 0x000e620000301c00 */
[----:B------:R-:W-:Y:S02]  /*0c50*/  LEA.HI R40, R42, R43, RZ, 0x1 ;  /* 0x0000002b2a287211 */ /* 0x000fe400078f08ff */
[----:B------:R-:W-:Y:S02]  /*0c60*/  ISETP.GE.AND P1, PT, R31, RZ, PT ;  /* 0x000000ff1f00720c */ /* 0x000fe40003f26270 */
[----:B------:R-:W-:-:S05]  /*0c70*/  IADD3 R31, PT, PT, -R40, RZ, RZ ;  /* 0x000000ff281f7210 */ /* 0x000fca0007ffe1ff */
[----:B------:R-:W-:Y:S01]  /*0c80*/  @!P0 IMAD.MOV.U32 R40, RZ, RZ, R31 ;  /* 0x000000ffff288224 */ /* 0x000fe200078e001f */
[----:B-1----:R-:W-:-:S10]  /*0c90*/  DMUL R34, R32, UR4 ;  /* 0x0000000420227c28 */ /* 0x002fd40008000000 */
[----:B------:R-:W1:Y:S02]  /*0ca0*/  F2F.F32.F64 R34, R34 ;  /* 0x0000002200227310 */ /* 0x000e640000301000 */
[----:B-1----:R-:W-:-:S07]  /*0cb0*/  FSEL R32, -R34, R34, !P1 ;  /* 0x0000002222207208 */ /* 0x002fce0004800100 */
.L_x_7:
[----:B------:R-:W-:Y:S05]  /*0cc0*/  BSYNC.RECONVERGENT B2 ;  /* 0x0000000000027941 */ /* 0x000fea0003800200 */
.L_x_6:
[----:B------:R-:W-:Y:S01]  /*0cd0*/  LOP3.LUT R33, R40, 0x1, RZ, 0xc0, !PT ;  /* 0x0000000128217812 */ /* 0x000fe200078ec0ff */
[----:B------:R-:W-:Y:S02]  /*0ce0*/  IMAD.MOV.U32 R31, RZ, RZ, 0x37cbac00 ;  /* 0x37cbac00ff1f7424 */ /* 0x000fe400078e00ff */
[----:B------:R-:W-:Y:S01]  /*0cf0*/  FMUL R34, R32, R32 ;  /* 0x0000002020227220 */ /* 0x000fe20000400000 */
[----:B------:R-:W-:Y:S01]  /*0d00*/  VIADD R40, R40, 0x1 ;  /* 0x0000000128287836 */ /* 0x000fe20000000000 */
[----:B------:R-:W-:Y:S01]  /*0d10*/  ISETP.NE.U32.AND P0, PT, R33, 0x1, PT ;  /* 0x000000012100780c */ /* 0x000fe20003f05070 */
[----:B------:R-:W-:Y:S02]  /*0d20*/  IMAD.MOV.U32 R33, RZ, RZ, 0x3c0885e4 ;  /* 0x3c0885e4ff217424 */ /* 0x000fe400078e00ff */
[----:B------:R-:W-:Y:S01]  /*0d30*/  FFMA R31, R34, R31, -0.0013887860113754868507 ;  /* 0xbab607ed221f7423 */ /* 0x000fe2000000001f */
[----:B------:R-:W-:Y:S01]  /*0d40*/  FMUL R41, R41, R6 ;  /* 0x0000000629297220 */ /* 0x000fe20000400000 */
[----:B------:R-:W-:Y:S01]  /*0d50*/  LOP3.LUT P1, RZ, R40, 0x2, RZ, 0xc0, !PT ;  /* 0x0000000228ff7812 */ /* 0x000fe2000782c0ff */
[----:B------:R-:W-:Y:S01]  /*0d60*/  IMAD.MOV.U32 R40, RZ, RZ, 0x3e2aaaa8 ;  /* 0x3e2aaaa8ff287424 */ /* 0x000fe200078e00ff */
[----:B------:R-:W-:-:S02]  /*0d70*/  FSEL R33, R33, 0.041666727513074874878, !P0 ;  /* 0x3d2aaabb21217808 */ /* 0x000fc40004000000 */
[----:B------:R-:W-:Y:S02]  /*0d80*/  FSEL R31, R31, -0.00019574658654164522886, P0 ;  /* 0xb94d41531f1f7808 */ /* 0x000fe40000000000 */
[----:B------:R-:W-:-:S03]  /*0d90*/  FSEL R40, -R40, -0.4999999701976776123, !P0 ;  /* 0xbeffffff28287808 */ /* 0x000fc60004000100 */
[----:B------:R-:W-:Y:S01]  /*0da0*/  FFMA R33, R34, R31, R33 ;  /* 0x0000001f22217223 */ /* 0x000fe20000000021 */
[----:B------:R-:W-:-:S03]  /*0db0*/  FSEL R31, R32, 1, !P0 ;  /* 0x3f800000201f7808 */ /* 0x000fc60004000000 */
[C---:B------:R-:W-:Y:S02]  /*0dc0*/  FFMA R33, R34.reuse, R33, R40 ;  /* 0x0000002122217223 */ /* 0x040fe40000000028 */
[----:B------:R-:W-:-:S04]  /*0dd0*/  FFMA R34, R34, R31, RZ ;  /* 0x0000001f22227223 */ /* 0x000fc800000000ff */
[----:B------:R-:W-:-:S04]  /*0de0*/  FFMA R34, R34, R33, R31 ;  /* 0x0000002122227223 */ /* 0x000fc8000000001f */
[----:B------:R-:W-:-:S04]  /*0df0*/  @P1 FADD R34, RZ, -R34 ;  /* 0x80000022ff221221 */ /* 0x000fc80000000000 */
[----:B------:R-:W-:-:S05]  /*0e00*/  FFMA R27, R34, -R41, R27 ;  /* 0x80000029221b7223 */ /* 0x000fca000000001b */
[----:B------:R-:W-:-:S13]  /*0e10*/  FSETP.GEU.AND P0, PT, R27, RZ, PT ;  /* 0x000000ff1b00720b */ /* 0x000fda0003f0e000 */
[----:B------:R-:W-:Y:S05]  /*0e20*/  @!P0 BRA `(.L_x_11) ;  /* 0x0000000400388947 */ /* 0x000fea0003800000 */
[----:B------:R-:W1:Y:S02]  /*0e30*/  LDCU UR4, c[0x0][0x390] ;  /* 0x00007200ff0477ac */ /* 0x000e640008000800 */
[----:B-1----:R-:W-:-:S13]  /*0e40*/  FSETP.GE.AND P0, PT, R27, UR4, PT ;  /* 0x000000041b007c0b */ /* 0x002fda000bf06000 */
[----:B------:R-:W-:Y:S05]  /*0e50*/  @P0 BRA `(.L_x_12) ;  /* 0x0000000000f40947 */ /* 0x000fea0003800000 */
[----:B------:R-:W-:Y:S02]  /*0e60*/  SHF.R.U32.HI R31, RZ, 0x2, R20 ;  /* 0x00000002ff1f7819 */ /* 0x000fe40000011614 */
[----:B------:R-:W-:Y:S02]  /*0e70*/  SHF.L.U32 R33, R28, 0x4, RZ ;  /* 0x000000041c217819 */ /* 0x000fe400000006ff */
[----:B------:R-:W-:-:S05]  /*0e80*/  LOP3.LUT R31, R31, R20, RZ, 0x3c, !PT ;  /* 0x000000141f1f7212 */ /* 0x000fca00078e3cff */
[----:B------:R-:W-:-:S05]  /*0e90*/  IMAD.SHL.U32 R20, R31, 0x2, RZ ;  /* 0x000000021f147824 */ /* 0x000fca00078e00ff */
[----:B------:R-:W-:Y:S01]  /*0ea0*/  LOP3.LUT R22, R28, R33, R20, 0x96, !PT ;  /* 0x000000211c167212 */ /* 0x000fe200078e9614 */
[----:B------:R-:W-:-:S03]  /*0eb0*/  VIADD R20, R18, 0xb0f8a ;  /* 0x000b0f8a12147836 */ /* 0x000fc60000000000 */
[----:B------:R-:W-:-:S05]  /*0ec0*/  LOP3.LUT R22, R22, R31, RZ, 0x3c, !PT ;  /* 0x0000001f16167212 */ /* 0x000fca00078e3cff */
[----:B------:R-:W-:-:S05]  /*0ed0*/  IMAD.IADD R26, R22, 0x1, R20 ;  /* 0x00000001161a7824 */ /* 0x000fca00078e0214 */
[----:B------:R-:W-:-:S05]  /*0ee0*/  I2FP.F32.U32 R26, R26 ;  /* 0x0000001a001a7245 */ /* 0x000fca0000201000 */
[----:B------:R-:W-:-:S05]  /*0ef0*/  FFMA R26, R26, R19, 1.1641532182693481445e-10 ;  /* 0x2f0000001a1a7423 */ /* 0x000fca0000000013 */
[----:B------:R-:W-:-:S13]  /*0f00*/  FSETP.GEU.AND P0, PT, R26, R5, PT ;  /* 0x000000051a00720b */ /* 0x000fda0003f0e000 */
[----:B------:R-:W-:Y:S05]  /*0f10*/  @!P0 BRA `(.L_x_13) ;  /* 0x00000000004c8947 */ /* 0x000fea0003800000 */
[----:B------:R-:W-:Y:S01]  /*0f20*/  SHF.R.U32.HI R20, RZ, 0x2, R21 ;  /* 0x00000002ff147819 */ /* 0x000fe20000011615 */
[----:B------:R-:W-:Y:S01]  /*0f30*/  UMOV UR4, 0x54442d18 ;  /* 0x54442d1800047882 */ /* 0x000fe20000000000 */
[----:B------:R-:W-:Y:S01]  /*0f40*/  IADD3 R18, PT, PT, R18, 0x10974f, RZ ;  /* 0x0010974f12127810 */ /* 0x000fe20007ffe0ff */
[----:B------:R-:W-:Y:S01]  /*0f50*/  UMOV UR5, 0x400921fb ;  /* 0x400921fb00057882 */ /* 0x000fe20000000000 */
[----:B------:R-:W-:Y:S01]  /*0f60*/  LOP3.LUT R20, R20, R21, RZ, 0x3c, !PT ;  /* 0x0000001514147212 */ /* 0x000fe200078e3cff */
[----:B------:R-:W-:-:S04]  /*0f70*/  IMAD.SHL.U32 R21, R22, 0x10, RZ ;  /* 0x0000001016157824 */ /* 0x000fc800078e00ff */
[----:B------:R-:W-:-:S05]  /*0f80*/  IMAD.SHL.U32 R23, R20, 0x2, RZ ;  /* 0x0000000214177824 */ /* 0x000fca00078e00ff */
[----:B------:R-:W-:Y:S01]  /*0f90*/  LOP3.LUT R23, R22, R21, R23, 0x96, !PT ;  /* 0x0000001516177212 */ /* 0x000fe200078e9617 */
[----:B------:R-:W-:-:S03]  /*0fa0*/  IMAD.MOV.U32 R21, RZ, RZ, R28 ;  /* 0x000000ffff157224 */ /* 0x000fc600078e001c */
[----:B------:R-:W-:-:S05]  /*0fb0*/  LOP3.LUT R23, R23, R20, RZ, 0x3c, !PT ;  /* 0x0000001417177212 */ /* 0x000fca00078e3cff */
[----:B------:R-:W-:-:S05]  /*0fc0*/  IMAD.IADD R20, R23, 0x1, R18 ;  /* 0x0000000117147824 */ /* 0x000fca00078e0212 */
[----:B------:R-:W-:-:S05]  /*0fd0*/  I2FP.F32.U32 R20, R20 ;  /* 0x0000001400147245 */ /* 0x000fca0000201000 */
[----:B------:R-:W-:Y:S01]  /*0fe0*/  FFMA R26, R20, R19, 1.1641532182693481445e-10 ;  /* 0x2f000000141a7423 */ /* 0x000fe20000000013 */
[----:B------:R-:W-:Y:S02]  /*0ff0*/  IMAD.MOV.U32 R19, RZ, RZ, R30 ;  /* 0x000000ffff137224 */ /* 0x000fe400078e001e */
[----:B------:R-:W-:Y:S01]  /*1000*/  IMAD.MOV.U32 R20, RZ, RZ, R29 ;  /* 0x000000ffff147224 */ /* 0x000fe200078e001d */
[----:B------:R-:W1:Y:S02]  /*1010*/  F2F.F64.F32 R32, R26 ;  /* 0x0000001a00207310 */ /* 0x000e640000201800 */
[----:B-1----:R-:W-:-:S06]  /*1020*/  DMUL R32, R32, UR4 ;  /* 0x0000000420207c28 */ /* 0x002fcc0008000000 */
[----:B------:R1:W2:Y:S01]  /*1030*/  F2F.F32.F64 R31, R32 ;  /* 0x00000020001f7310 */ /* 0x0002a20000301000 */
[----:B------:R-:W-:Y:S05]  /*1040*/  BRA `(.L_x_14) ;  /* 0xfffffff000e07947 */ /* 0x000fea000383ffff */
.L_x_13:
[----:B------:R-:W1:Y:S01]  /*1050*/  S2R R19, SR_LANEID ;  /* 0x0000000000137919 */ /* 0x000e620000000000 */
[----:B------:R-:W2:Y:S01]  /*1060*/  LDCU.64 UR4, c[0x0][0x3a8] ;  /* 0x00007500ff0477ac */ /* 0x000ea20008000a00 */
[----:B------:R-:W-:Y:S01]  /*1070*/  IMAD.MOV.U32 R31, RZ, RZ, R23 ;  /* 0x000000ffff1f7224 */ /* 0x000fe200078e0017 */
[----:B------:R-:W-:Y:S01]  /*1080*/  MOV R29, R22 ;  /* 0x00000016001d7202 */ /* 0x000fe20000000f00 */
[----:B------:R-:W-:Y:S01]  /*1090*/  STG.E.64 desc[UR6][R14.64+0x18], R24 ;  /* 0x000018180e007986 */ /* 0x000fe2000c101b06 */
[----:B------:R-:W-:Y:S02]  /*10a0*/  VOTEU.ANY UR8, UPT, PT ;  /* 0x0000000000087886 */ /* 0x000fe400038e0100 */
[----:B------:R-:W1:Y:S01]  /*10b0*/  FLO.U32 R26, UR8 ;  /* 0x00000008001a7d00 */ /* 0x000e6200080e0000 */
[----:B------:R3:W-:Y:S04]  /*10c0*/  STG.E.64 desc[UR6][R14.64+0x28], R16 ;  /* 0x000028100e007986 */ /* 0x0007e8000c101b06 */
[----:B------:R-:W-:Y:S03]  /*10d0*/  STG.E desc[UR6][R14.64+0x20], R0 ;  /* 0x000020000e007986 */ /* 0x000fe6000c101906 */
[----:B------:R-:W4:Y:S01]  /*10e0*/  POPC R33, UR8 ;  /* 0x0000000800217d09 */ /* 0x000f220008000000 */
[----:B------:R-:W-:Y:S01]  /*10f0*/  STG.E.64 desc[UR6][R14.64], R20 ;  /* 0x000000140e007986 */ /* 0x000fe2000c101b06 */
[----:B--2---:R-:W-:-:S03]  /*1100*/  UIADD3 UR4, UP0, UPT, UR4, 0xc, URZ ;  /* 0x0000000c04047890 */ /* 0x004fc6000ff1e0ff */
[----:B------:R-:W-:Y:S01]  /*1110*/  STG.E.64 desc[UR6][R14.64+0x8], R30 ;  /* 0x0000081e0e007986 */ /* 0x000fe2000c101b06 */
[----:B---3--:R-:W2:Y:S01]  /*1120*/  LDC.64 R16, c[0x0][0x388] ;  /* 0x0000e200ff107b82 */ /* 0x008ea20000000a00 */
[----:B------:R-:W-:Y:S02]  /*1130*/  UIADD3.X UR5, UPT, UPT, URZ, UR5, URZ, UP0, !UPT ;  /* 0x00000005ff057290 */ /* 0x000fe400087fe4ff */
[----:B------:R-:W-:Y:S01]  /*1140*/  STG.E.64 desc[UR6][R14.64+0x10], R28 ;  /* 0x0000101c0e007986 */ /* 0x000fe2000c101b06 */
[----:B------:R-:W-:Y:S01]  /*1150*/  IMAD.U32 R18, RZ, RZ, UR4 ;  /* 0x00000004ff127e24 */ /* 0x000fe2000f8e00ff */
[----:B-1----:R-:W-:Y:S02]  /*1160*/  ISETP.EQ.U32.AND P0, PT, R26, R19, PT ;  /* 0x000000131a00720c */ /* 0x002fe40003f02070 */
[----:B------:R-:W-:-:S11]  /*1170*/  IMAD.U32 R19, RZ, RZ, UR5 ;  /* 0x00000005ff137e24 */ /* 0x000fd6000f8e00ff */
[----:B----4-:R-:W3:Y:S01]  /*1180*/  @P0 ATOMG.E.ADD.STRONG.GPU PT, R19, desc[UR6][R18.64], R33 ;  /* 0x80000021121309a8 */ /* 0x010ee200081ef106 */
[----:B------:R-:W-:Y:S01]  /*1190*/  VIADD R3, R3, 0x1 ;  /* 0x0000000103037836 */ /* 0x000fe20000000000 */
[----:B------:R-:W1:Y:S04]  /*11a0*/  S2R R22, SR_LTMASK ;  /* 0x0000000000167919 */ /* 0x000e680000003900 */
[----:B------:R-:W-:Y:S01]  /*11b0*/  STS [R10], R3 ;  /* 0x000000030a007388 */ /* 0x000fe20000000800 */
[----:B-1----:R-:W-:-:S06]  /*11c0*/  LOP3.LUT R22, R22, UR8, RZ, 0xc0, !PT ;  /* 0x0000000816167c12 */ /* 0x002fcc000f8ec0ff */
[----:B------:R-:W1:Y:S01]  /*11d0*/  POPC R22, R22 ;  /* 0x0000001600167309 */ /* 0x000e620000000000 */
[----:B---3--:R-:W1:Y:S02]  /*11e0*/  SHFL.IDX PT, R23, R19, R26, 0x1f ;  /* 0x00001f1a13177589 */ /* 0x008e6400000e0000 */
[----:B-1----:R-:W-:-:S04]  /*11f0*/  IMAD.IADD R23, R23, 0x1, R22 ;  /* 0x0000000117177824 */ /* 0x002fc800078e0216 */
[----:B--2---:R-:W-:-:S05]  /*1200*/  IMAD.WIDE R16, R23, 0x4, R16 ;  /* 0x0000000417107825 */ /* 0x004fca00078e0210 */
[----:B------:R3:W-:Y:S01]  /*1210*/  STG.E desc[UR6][R16.64], R27 ;  /* 0x0000001b10007986 */ /* 0x0007e2000c101906 */
[----:B------:R-:W-:Y:S05]  /*1220*/  BRA `(.L_x_15) ;  /* 0x00000000007c7947 */ /* 0x000fea0003800000 */
.L_x_12:
[----:B------:R-:W-:Y:S01]  /*1230*/  IMAD.MOV.U32 R27, RZ, RZ, R20 ;  /* 0x000000ffff1b7224 */ /* 0x000fe200078e0014 */
[----:B------:R-:W-:Y:S01]  /*1240*/  MOV R18, R21 ;  /* 0x0000001500127202 */ /* 0x000fe20000000f00 */
[----:B------:R-:W-:Y:S01]  /*1250*/  IMAD.MOV.U32 R19, RZ, RZ, R22 ;  /* 0x000000ffff137224 */ /* 0x000fe200078e0016 */
[----:B------:R1:W-:Y:S01]  /*1260*/  STG.E.64 desc[UR6][R14.64+0x18], R24 ;  /* 0x000018180e007986 */ /* 0x0003e2000c101b06 */
[----:B------:R-:W-:Y:S02]  /*1270*/  IMAD.MOV.U32 R20, RZ, RZ, R23 ;  /* 0x000000ffff147224 */ /* 0x000fe400078e0017 */
[----:B------:R-:W-:Y:S01]  /*1280*/  IMAD.MOV.U32 R21, RZ, RZ, R28 ;  /* 0x000000ffff157224 */ /* 0x000fe200078e001c */
[----:B------:R1:W-:Y:S01]  /*1290*/  STG.E.64 desc[UR6][R14.64+0x28], R16 ;  /* 0x000028100e007986 */ /* 0x0003e2000c101b06 */
[----:B------:R-:W-:-:S03]  /*12a0*/  VIADD R2, R2, 0x1 ;  /* 0x0000000102027836 */ /* 0x000fc60000000000 */
[----:B------:R1:W-:Y:S04]  /*12b0*/  STG.E desc[UR6][R14.64+0x20], R0 ;  /* 0x000020000e007986 */ /* 0x0003e8000c101906 */
[----:B------:R1:W-:Y:S04]  /*12c0*/  STG.E.64 desc[UR6][R14.64], R26 ;  /* 0x0000001a0e007986 */ /* 0x0003e8000c101b06 */
[----:B------:R1:W-:Y:S04]  /*12d0*/  STG.E.64 desc[UR6][R14.64+0x8], R18 ;  /* 0x000008120e007986 */ /* 0x0003e8000c101b06 */
[----:B------:R1:W-:Y:S04]  /*12e0*/  STG.E.64 desc[UR6][R14.64+0x10], R20 ;  /* 0x000010140e007986 */ /* 0x0003e8000c101b06 */
[----:B------:R1:W-:Y:S01]  /*12f0*/  STS [R9], R2 ;  /* 0x0000000209007388 */ /* 0x0003e20000000800 */
[----:B------:R-:W-:Y:S05]  /*1300*/  BRA `(.L_x_15) ;  /* 0x0000000000447947 */ /* 0x000fea0003800000 */
.L_x_11:
[----:B------:R-:W1:Y:S01]  /*1310*/  S2UR UR5, SR_CgaCtaId ;  /* 0x00000000000579c3 */ /* 0x000e620000008800 */
[----:B------:R-:W-:Y:S01]  /*1320*/  UMOV UR4, 0x400 ;  /* 0x0000040000047882 */ /* 0x000fe20000000000 */
        /* <DEDUP_REMOVED lines=10> */
[----:B------:R2:W-:Y:S01]  /*13d0*/  STG.E.64 desc[UR6][R14.64+0x8], R18 ;  /* 0x000008120e007986 */ /* 0x0005e2000c101b06 */
[----:B-1----:R-:W-:-:S03]  /*13e0*/  ULEA UR4, UR5, UR4, 0x18 ;  /* 0x0000000405047291 */ /* 0x002fc6000f8ec0ff */
[----:B------:R2:W-:Y:S03]  /*13f0*/  STG.E.64 desc[UR6][R14.64+0x10], R20 ;  /* 0x000010140e007986 */ /* 0x0005e6000c101b06 */
[----:B------:R-:W-:-:S05]  /*1400*/  LEA R23, R11, UR4, 0x2 ;  /* 0x000000040b177c11 */ /* 0x000fca000f8e10ff */
[----:B------:R2:W-:Y:S02]  /*1410*/  STS [R23], R4 ;  /* 0x0000000417007388 */ /* 0x0005e40000000800 */
.L_x_15:
[----:B------:R-:W-:Y:S05]  /*1420*/  BSYNC.RECONVERGENT B1 ;  /* 0x0000000000017941 */ /* 0x000fea0003800200 */
.L_x_5:
[----:B------:R-:W4:Y:S01]  /*1430*/  LDCU UR4, c[0x0][0x370] ;  /* 0x00006e00ff0477ac */ /* 0x000f220008000800 */
[----:B------:R-:W5:Y:S01]  /*1440*/  LDCU UR5, c[0x0][0x394] ;  /* 0x00007280ff0577ac */ /* 0x000f620008000800 */
[----:B----4-:R-:W-:-:S05]  /*1450*/  IMAD R7, R8, UR4, R7 ;  /* 0x0000000408077c24 */ /* 0x010fca000f8e0207 */
[----:B-----5:R-:W-:-:S13]  /*1460*/  ISETP.GE.AND P0, PT, R7, UR5, PT ;  /* 0x0000000507007c0c */ /* 0x020fda000bf06270 */
[----:B------:R-:W-:Y:S05]  /*1470*/  @!P0 BRA `(.L_x_16) ;  /* 0xffffffec00b08947 */ /* 0x000fea000383ffff */
.L_x_1:
[----:B-1----:R-:W-:Y:S05]  /*1480*/  BSYNC.RECONVERGENT B0 ;  /* 0x0000000000007941 */ /* 0x002fea0003800200 */
.L_x_0:
[----:B------:R-:W-:Y:S01]  /*1490*/  BAR.SYNC.DEFER_BLOCKING 0x0 ;  /* 0x0000000000007b1d */ /* 0x000fe20000010000 */
[----:B------:R-:W-:-:S13]  /*14a0*/  ISETP.GE.U32.AND P0, PT, R8, 0x2, PT ;  /* 0x000000020800780c */ /* 0x000fda0003f06070 */
[----:B------:R-:W-:Y:S05]  /*14b0*/  @!P0 BRA `(.L_x_17) ;  /* 0x0000000000708947 */ /* 0x000fea0003800000 */
[----:B------:R-:W1:Y:S01]  /*14c0*/  S2UR UR5, SR_CgaCtaId ;  /* 0x00000000000579c3 */ /* 0x000e620000008800 */
[----:B------:R-:W-:Y:S02]  /*14d0*/  UMOV UR4, 0x400 ;  /* 0x0000040000047882 */ /* 0x000fe40000000000 */
[----:B-1----:R-:W-:-:S06]  /*14e0*/  ULEA UR4, UR5, UR4, 0x18 ;  /* 0x0000000405047291 */ /* 0x002fcc000f8ec0ff */
[----:B------:R-:W-:-:S07]  /*14f0*/  LEA R13, R11, UR4, 0x2 ;  /* 0x000000040b0d7c11 */ /* 0x000fce000f8e10ff */
.L_x_20:
[----:B------:R-:W-:Y:S01]  /*1500*/  SHF.R.U32.HI R12, RZ, 0x1, R8 ;  /* 0x00000001ff0c7819 */ /* 0x000fe20000011608 */
[----:B------:R-:W-:Y:S03]  /*1510*/  BSSY.RECONVERGENT B0, `(.L_x_18) ;  /* 0x0000012000007945 */ /* 0x000fe60003800200 */
[----:B------:R-:W-:-:S13]  /*1520*/  ISETP.GE.U32.AND P0, PT, R11, R12, PT ;  /* 0x0000000c0b00720c */ /* 0x000fda0003f06070 */
[----:B-1----:R-:W-:Y:S05]  /*1530*/  @P0 BRA `(.L_x_19) ;  /* 0x00000000003c0947 */ /* 0x002fea0003800000 */
[C---:B--2---:R-:W-:Y:S01]  /*1540*/  IMAD R0, R12.reuse, 0x4, R13 ;  /* 0x000000040c007824 */ /* 0x044fe200078e020d */
[----:B------:R-:W-:Y:S01]  /*1550*/  LDS R3, [R13] ;  /* 0x000000000d037984 */ /* 0x000fe20000000800 */
[----:B------:R-:W-:-:S04]  /*1560*/  IMAD R2, R12, 0x4, R9 ;  /* 0x000000040c027824 */ /* 0x000fc800078e0209 */
[----:B------:R-:W1:Y:S02]  /*1570*/  LDS R0, [R0] ;  /* 0x0000000000007984 */ /* 0x000e640000000800 */
[----:B-1----:R-:W-:-:S05]  /*1580*/  IADD3 R3, PT, PT, R0, R3, RZ ;  /* 0x0000000300037210 */ /* 0x002fca0007ffe0ff */
[----:B------:R-:W-:Y:S04]  /*1590*/  STS [R13], R3 ;  /* 0x000000030d007388 */ /* 0x000fe80000000800 */
[----:B------:R-:W-:Y:S04]  /*15a0*/  LDS R2, [R2] ;  /* 0x0000000002027984 */ /* 0x000fe80000000800 */
[----:B------:R-:W1:Y:S02]  /*15b0*/  LDS R5, [R9] ;  /* 0x0000000009057984 */ /* 0x000e640000000800 */
[----:B-1----:R-:W-:-:S02]  /*15c0*/  IMAD.IADD R4, R2, 0x1, R5 ;  /* 0x0000000102047824 */ /* 0x002fc400078e0205 */
[----:B------:R-:W-:-:S03]  /*15d0*/  IMAD R5, R12, 0x4, R10 ;  /* 0x000000040c057824 */ /* 0x000fc600078e020a */
[----:B------:R-:W-:Y:S04]  /*15e0*/  STS [R9], R4 ;  /* 0x0000000409007388 */ /* 0x000fe80000000800 */
[----:B------:R-:W-:Y:S04]  /*15f0*/  LDS R5, [R5] ;  /* 0x0000000005057984 */ /* 0x000fe80000000800 */
[----:B------:R-:W1:Y:S02]  /*1600*/  LDS R6, [R10] ;  /* 0x000000000a067984 */ /* 0x000e640000000800 */
[----:B-1----:R-:W-:-:S05]  /*1610*/  IMAD.IADD R7, R5, 0x1, R6 ;  /* 0x0000000105077824 */ /* 0x002fca00078e0206 */
[----:B------:R1:W-:Y:S02]  /*1620*/  STS [R10], R7 ;  /* 0x000000070a007388 */ /* 0x0003e40000000800 */
.L_x_19:
[----:B------:R-:W-:Y:S05]  /*1630*/  BSYNC.RECONVERGENT B0 ;  /* 0x0000000000007941 */ /* 0x000fea0003800200 */
.L_x_18:
[----:B------:R-:W-:Y:S01]  /*1640*/  BAR.SYNC.DEFER_BLOCKING 0x0 ;  /* 0x0000000000007b1d */ /* 0x000fe20000010000 */
[----:B------:R-:W-:Y:S01]  /*1650*/  ISETP.GT.U32.AND P0, PT, R8, 0x3, PT ;  /* 0x000000030800780c */ /* 0x000fe20003f04070 */
[----:B------:R-:W-:-:S12]  /*1660*/  IMAD.MOV.U32 R8, RZ, RZ, R12 ;  /* 0x000000ffff087224 */ /* 0x000fd800078e000c */
[----:B------:R-:W-:Y:S05]  /*1670*/  @P0 BRA `(.L_x_20) ;  /* 0xfffffffc00a00947 */ /* 0x000fea000383ffff */
.L_x_17:
[----:B------:R-:W-:-:S13]  /*1680*/  ISETP.NE.AND P0, PT, R11, RZ, PT ;  /* 0x000000ff0b00720c */ /* 0x000fda0003f05270 */
[----:B------:R-:W-:Y:S05]  /*1690*/  @P0 EXIT ;  /* 0x000000000000094d */ /* 0x000fea0003800000 */
[----:B------:R-:W4:Y:S01]  /*16a0*/  S2UR UR5, SR_CgaCtaId ;  /* 0x00000000000579c3 */ /* 0x000f220000008800 */
[----:B------:R-:W-:-:S07]  /*16b0*/  UMOV UR4, 0x400 ;  /* 0x0000040000047882 */ /* 0x000fce0000000000 */
[----:B------:R-:W5:Y:S01]  /*16c0*/  LDC.64 R2, c[0x0][0x3a8] ;  /* 0x0000ea00ff027b82 */ /* 0x000f620000000a00 */
[----:B----4-:R-:W-:-:S09]  /*16d0*/  ULEA UR4, UR5, UR4, 0x18 ;  /* 0x0000000405047291 */ /* 0x010fd2000f8ec0ff */
[----:B-1----:R-:W5:Y:S04]  /*16e0*/  LDS R7, [UR4] ;  /* 0x00000004ff077984 */ /* 0x002f680008000800 */
[----:B------:R-:W1:Y:S04]  /*16f0*/  LDS R9, [UR4+0x2000] ;  /* 0x00200004ff097984 */ /* 0x000e680008000800 */
[----:B------:R-:W4:Y:S01]  /*1700*/  LDS R11, [UR4+0x1000] ;  /* 0x00100004ff0b7984 */ /* 0x000f220008000800 */
[----:B------:R-:W0:Y:S02]  /*1710*/  LDCU.64 UR4, c[0x0][0x3a8] ;  /* 0x00007500ff0477ac */ /* 0x000e240008000a00 */
[----:B0-----:R-:W-:-:S04]  /*1720*/  UIADD3 UR4, UP0, UPT, UR4, 0x4, URZ ;  /* 0x0000000404047890 */ /* 0x001fc8000ff1e0ff */
[----:B------:R-:W-:Y:S02]  /*1730*/  UIADD3.X UR5, UPT, UPT, URZ, UR5, URZ, UP0, !UPT ;  /* 0x00000005ff057290 */ /* 0x000fe400087fe4ff */
[----:B--2---:R-:W-:-:S04]  /*1740*/  MOV R4, UR4 ;  /* 0x0000000400047c02 */ /* 0x004fc80008000f00 */
[----:B------:R-:W-:Y:S01]  /*1750*/  IMAD.U32 R5, RZ, RZ, UR5 ;  /* 0x00000005ff057e24 */ /* 0x000fe2000f8e00ff */
[----:B-----5:R-:W-:Y:S04]  /*1760*/  REDG.E.ADD.STRONG.GPU desc[UR6][R2.64], R7 ;  /* 0x000000070200798e */ /* 0x020fe8000c12e106 */
[----:B-1----:R-:W-:Y:S04]  /*1770*/  REDG.E.ADD.STRONG.GPU desc[UR6][R4.64], R9 ;  /* 0x000000090400798e */ /* 0x002fe8000c12e106 */
[----:B----4-:R-:W-:Y:S01]  /*1780*/  REDG.E.ADD.STRONG.GPU desc[UR6][R4.64+0x4], R11 ;  /* 0x0000040b0400798e */ /* 0x010fe2000c12e106 */
[----:B------:R-:W-:Y:S05]  /*1790*/  EXIT ;  /* 0x000000000000794d */ /* 0x000fea0003800000 */
        .weak           $__internal_0_$__cuda_sm20_rcp_rn_f32_slowpath
        .type           $__internal_0_$__cuda_sm20_rcp_rn_f32_slowpath,@function
        .size           $__internal_0_$__cuda_sm20_rcp_rn_f32_slowpath,($__internal_1_$__cuda_sm3x_div_rn_noftz_f32_slowpath - $__internal_0_$__cuda_sm20_rcp_rn_f32_slowpath)
$__internal_0_$__cuda_sm20_rcp_rn_f32_slowpath:
[----:B------:R-:W0:Y:S02]  /*17a0*/  LDC R0, c[0x0][0x398] ;  /* 0x0000e600ff007b82 */ /* 0x000e240000000800 */
[----:B0-----:R-:W-:-:S05]  /*17b0*/  IMAD.SHL.U32 R3, R0, 0x2, RZ ;  /* 0x0000000200037824 */ /* 0x001fca00078e00ff */
[----:B------:R-:W-:-:S04]  /*17c0*/  SHF.R.U32.HI R2, RZ, 0x18, R3 ;  /* 0x00000018ff027819 */ /* 0x000fc80000011603 */
[----:B------:R-:W-:-:S13]  /*17d0*/  ISETP.NE.U32.AND P0, PT, R2, RZ, PT ;  /* 0x000000ff0200720c */ /* 0x000fda0003f05070 */
[----:B------:R-:W-:Y:S05]  /*17e0*/  @P0 BRA `(.L_x_21) ;  /* 0x0000000000280947 */ /* 0x000fea0003800000 */
[----:B------:R-:W-:-:S13]  /*17f0*/  ISETP.NE.AND P0, PT, R3, RZ, PT ;  /* 0x000000ff0300720c */ /* 0x000fda0003f05270 */
[----:B------:R2:W3:Y:S01]  /*1800*/  @!P0 MUFU.RCP R2, R0 ;  /* 0x0000000000028308 */ /* 0x0004e20000001000 */
[----:B------:R-:W-:Y:S05]  /*1810*/  @!P0 BRA `(.L_x_22) ;  /* 0x0000000000a48947 */ /* 0x000fea0003800000 */
[----:B------:R-:W-:-:S04]  /*1820*/  FFMA R3, R0, 1.84467440737095516160e+19, RZ ;  /* 0x5f80000000037823 */ /* 0x000fc800000000ff */
[----:B--2---:R-:W3:Y:S02]  /*1830*/  MUFU.RCP R0, R3 ;  /* 0x0000000300007308 */ /* 0x004ee40000001000 */
[----:B---3--:R-:W-:-:S04]  /*1840*/  FFMA R2, R3, R0, -1 ;  /* 0xbf80000003027423 */ /* 0x008fc80000000000 */
[----:B------:R-:W-:-:S04]  /*1850*/  FADD.FTZ R5, -R2, -RZ ;  /* 0x800000ff02057221 */ /* 0x000fc80000010100 */
[----:B------:R-:W-:-:S04]  /*1860*/  FFMA R0, R0, R5, R0 ;  /* 0x0000000500007223 */ /* 0x000fc80000000000 */
[----:B------:R-:W-:Y:S01]  /*1870*/  FFMA R2, R0, 1.84467440737095516160e+19, RZ ;  /* 0x5f80000000027823 */ /* 0x000fe200000000ff */
[----:B------:R-:W-:Y:S06]  /*1880*/  BRA `(.L_x_22) ;  /* 0x0000000000887947 */ /* 0x000fec0003800000 */
.L_x_21:
[----:B------:R-:W-:-:S05]  /*1890*/  VIADD R3, R2, 0xffffff03 ;  /* 0xffffff0302037836 */ /* 0x000fca0000000000 */
[----:B------:R-:W-:-:S13]  /*18a0*/  ISETP.GT.U32.AND P0, PT, R3, 0x1, PT ;  /* 0x000000010300780c */ /* 0x000fda0003f04070 */
[----:B------:R-:W-:Y:S05]  /*18b0*/  @P0 BRA `(.L_x_23) ;  /* 0x0000000000780947 */ /* 0x000fea0003800000 */
[----:B------:R-:W-:Y:S01]  /*18c0*/  LOP3.LUT R4, R0, 0x7fffff, RZ, 0xc0, !PT ;  /* 0x007fffff00047812 */ /* 0x000fe200078ec0ff */
[----:B------:R-:W-:-:S03]  /*18d0*/  IMAD.MOV.U32 R18, RZ, RZ, 0x3 ;  /* 0x00000003ff127424 */ /* 0x000fc600078e00ff */
[----:B------:R-:W-:Y:S02]  /*18e0*/  LOP3.LUT R4, R4, 0x3f800000, RZ, 0xfc, !PT ;  /* 0x3f80000004047812 */ /* 0x000fe400078efcff */
[----:B------:R-:W-:Y:S02]  /*18f0*/  SHF.L.U32 R17, R18, R3, RZ ;  /* 0x0000000312117219 */ /* 0x000fe400000006ff */
[----:B------:R-:W0:Y:S02]  /*1900*/  MUFU.RCP R5, R4 ;  /* 0x0000000400057308 */ /* 0x000e240000001000 */
[----:B0-----:R-:W-:-:S04]  /*1910*/  FFMA R6, R4, R5, -1 ;  /* 0xbf80000004067423 */ /* 0x001fc80000000005 */
[----:B------:R-:W-:-:S04]  /*1920*/  FADD.FTZ R6, -R6, -RZ ;  /* 0x800000ff06067221 */ /* 0x000fc80000010100 */
[CCC-:B------:R-:W-:Y:S01]  /*1930*/  FFMA.RM R12, R5.reuse, R6.reuse, R5.reuse ;  /* 0x00000006050c7223 */ /* 0x1c0fe20000004005 */
[----:B------:R-:W-:-:S04]  /*1940*/  FFMA.RP R13, R5, R6, R5 ;  /* 0x00000006050d7223 */ /* 0x000fc80000008005 */
[C---:B------:R-:W-:Y:S02]  /*1950*/  LOP3.LUT R5, R12.reuse, 0x7fffff, RZ, 0xc0, !PT ;  /* 0x007fffff0c057812 */ /* 0x040fe400078ec0ff */
[----:B------:R-:W-:Y:S02]  /*1960*/  FSETP.NEU.FTZ.AND P0, PT, R12, R13, PT ;  /* 0x0000000d0c00720b */ /* 0x000fe40003f1d000 */
[----:B------:R-:W-:Y:S02]  /*1970*/  LOP3.LUT R6, R5, 0x800000, RZ, 0xfc, !PT ;  /* 0x0080000005067812 */ /* 0x000fe400078efcff */
[----:B------:R-:W-:Y:S02]  /*1980*/  SEL R5, RZ, 0xffffffff, !P0 ;  /* 0xffffffffff057807 */ /* 0x000fe40004000000 */
[----:B------:R-:W-:-:S03]  /*1990*/  LOP3.LUT R4, R17, R6, RZ, 0xc0, !PT ;  /* 0x0000000611047212 */ /* 0x000fc600078ec0ff */
[----:B------:R-:W-:Y:S01]  /*19a0*/  IMAD.MOV R5, RZ, RZ, -R5 ;  /* 0x000000ffff057224 */ /* 0x000fe200078e0a05 */
[----:B------:R-:W-:-:S04]  /*19b0*/  SHF.R.U32.HI R4, RZ, R3, R4 ;  /* 0x00000003ff047219 */ /* 0x000fc80000011604 */
[----:B------:R-:W-:Y:S02]  /*19c0*/  LOP3.LUT P1, RZ, R5, R3, R6, 0xf8, !PT ;  /* 0x0000000305ff7212 */ /* 0x000fe4000782f806 */
[C---:B------:R-:W-:Y:S02]  /*19d0*/  LOP3.LUT P0, RZ, R4.reuse, 0x1, RZ, 0xc0, !PT ;  /* 0x0000000104ff7812 */ /* 0x040fe4000780c0ff */
[----:B------:R-:W-:-:S04]  /*19e0*/  LOP3.LUT P2, RZ, R4, 0x2, RZ, 0xc0, !PT ;  /* 0x0000000204ff7812 */ /* 0x000fc8000784c0ff */
[----:B------:R-:W-:Y:S02]  /*19f0*/  PLOP3.LUT P0, PT, P0, P1, P2, 0xe0, 0x0 ;  /* 0x000000000000781c */ /* 0x000fe40000703c20 */
[----:B------:R-:W-:Y:S02]  /*1a00*/  LOP3.LUT P1, RZ, R0, 0x7fffff, RZ, 0xc0, !PT ;  /* 0x007fffff00ff7812 */ /* 0x000fe4000782c0ff */
[----:B------:R-:W-:-:S04]  /*1a10*/  SEL R3, RZ, 0x1, !P0 ;  /* 0x00000001ff037807 */ /* 0x000fc80004000000 */
[----:B------:R-:W-:-:S04]  /*1a20*/  IADD3 R3, PT, PT, -R3, RZ, RZ ;  /* 0x000000ff03037210 */ /* 0x000fc80007ffe1ff */
[----:B------:R-:W-:Y:S01]  /*1a30*/  ISETP.GE.AND P0, PT, R3, RZ, PT ;  /* 0x000000ff0300720c */ /* 0x000fe20003f06270 */
[----:B------:R-:W-:-:S05]  /*1a40*/  VIADD R3, R2, 0xffffff04 ;  /* 0xffffff0402037836 */ /* 0x000fca0000000000 */
[----:B------:R-:W-:-:S07]  /*1a50*/  SHF.R.U32.HI R3, RZ, R3, R6 ;  /* 0x00000003ff037219 */ /* 0x000fce0000011606 */
[----:B------:R-:W-:-:S04]  /*1a60*/  @!P0 VIADD R3, R3, 0x1 ;  /* 0x0000000103038836 */ /* 0x000fc80000000000 */
[----:B------:R-:W-:-:S05]  /*1a70*/  @!P1 IMAD.SHL.U32 R3, R3, 0x2, RZ ;  /* 0x0000000203039824 */ /* 0x000fca00078e00ff */
[----:B------:R-:W-:Y:S01]  /*1a80*/  LOP3.LUT R2, R3, 0x80000000, R0, 0xf8, !PT ;  /* 0x8000000003027812 */ /* 0x000fe200078ef800 */
[----:B------:R-:W-:Y:S06]  /*1a90*/  BRA `(.L_x_22) ;  /* 0x0000000000047947 */ /* 0x000fec0003800000 */
.L_x_23:
[----:B------:R0:W1:Y:S02]  /*1aa0*/  MUFU.RCP R2, R0 ;  /* 0x0000000000027308 */ /* 0x0000640000001000 */
.L_x_22:
[----:B------:R-:W-:Y:S02]  /*1ab0*/  HFMA2 R3, -RZ, RZ, 0, 0 ;  /* 0x00000000ff037431 */ /* 0x000fe400000001ff */
[----:B-1-3--:R-:W-:Y:S02]  /*1ac0*/  IMAD.MOV.U32 R6, RZ, RZ, R2 ;  /* 0x000000ffff067224 */ /* 0x00afe400078e0002 */
[----:B------:R-:W-:-:S04]  /*1ad0*/  IMAD.MOV.U32 R2, RZ, RZ, R16 ;  /* 0x000000ffff027224 */ /* 0x000fc800078e0010 */
[----:B0-2---:R-:W-:Y:S05]  /*1ae0*/  RET.REL.NODEC R2 `(_Z6kernelP17curandStateXORWOWPffifffPi) ;  /* 0xffffffe402447950 */ /* 0x005fea0003c3ffff */
        .weak           $__internal_1_$__cuda_sm3x_div_rn_noftz_f32_slowpath
        .type           $__internal_1_$__cuda_sm3x_div_rn_noftz_f32_slowpath,@function
        .size           $__internal_1_$__cuda_sm3x_div_rn_noftz_f32_slowpath,(.L_x_43 - $__internal_1_$__cuda_sm3x_div_rn_noftz_f32_slowpath)
$__internal_1_$__cuda_sm3x_div_rn_noftz_f32_slowpath:
[----:B------:R-:W0:Y:S08]  /*1af0*/  LDC.64 R2, c[0x0][0x398] ;  /* 0x0000e600ff027b82 */ /* 0x000e300000000a00 */
[----:B------:R-:W1:Y:S08]  /*1b00*/  LDC R12, c[0x0][0x39c] ;  /* 0x0000e700ff0c7b82 */ /* 0x000e700000000800 */
[----:B------:R-:W2:Y:S01]  /*1b10*/  LDC R13, c[0x0][0x398] ;  /* 0x0000e600ff0d7b82 */ /* 0x000ea20000000800 */
[----:B0-----:R-:W-:-:S02]  /*1b20*/  SHF.R.U32.HI R5, RZ, 0x17, R2 ;  /* 0x00000017ff057819 */ /* 0x001fc40000011602 */
[----:B------:R-:W-:Y:S02]  /*1b30*/  SHF.R.U32.HI R0, RZ, 0x17, R3 ;  /* 0x00000017ff007819 */ /* 0x000fe40000011603 */
[----:B------:R-:W-:Y:S02]  /*1b40*/  LOP3.LUT R5, R5, 0xff, RZ, 0xc0, !PT ;  /* 0x000000ff05057812 */ /* 0x000fe400078ec0ff */
[----:B------:R-:W-:-:S03]  /*1b50*/  LOP3.LUT R0, R0, 0xff, RZ, 0xc0, !PT ;  /* 0x000000ff00007812 */ /* 0x000fc600078ec0ff */
[----:B------:R-:W-:Y:S02]  /*1b60*/  VIADD R18, R5, 0xffffffff ;  /* 0xffffffff05127836 */ /* 0x000fe40000000000 */
[----:B------:R-:W-:-:S03]  /*1b70*/  VIADD R17, R0, 0xffffffff ;  /* 0xffffffff00117836 */ /* 0x000fc60000000000 */
[----:B------:R-:W-:-:S04]  /*1b80*/  ISETP.GT.U32.AND P0, PT, R18, 0xfd, PT ;  /* 0x000000fd1200780c */ /* 0x000fc80003f04070 */
[----:B------:R-:W-:-:S13]  /*1b90*/  ISETP.GT.U32.OR P0, PT, R17, 0xfd, P0 ;  /* 0x000000fd1100780c */ /* 0x000fda0000704470 */
[----:B------:R-:W-:Y:S01]  /*1ba0*/  @!P0 IMAD.MOV.U32 R16, RZ, RZ, RZ ;  /* 0x000000ffff108224 */ /* 0x000fe200078e00ff */
[----:B-12---:R-:W-:Y:S06]  /*1bb0*/  @!P0 BRA `(.L_x_24) ;  /* 0x00000000005c8947 */ /* 0x006fec0003800000 */
[----:B------:R-:W-:Y:S02]  /*1bc0*/  FSETP.GTU.FTZ.AND P0, PT, |R3|, +INF , PT ;  /* 0x7f8000000300780b */ /* 0x000fe40003f1c200 */
[----:B------:R-:W-:-:S04]  /*1bd0*/  FSETP.GTU.FTZ.AND P1, PT, |R2|, +INF , PT ;  /* 0x7f8000000200780b */ /* 0x000fc80003f3c200 */
[----:B------:R-:W-:-:S13]  /*1be0*/  PLOP3.LUT P0, PT, P0, P1, PT, 0xf8, 0x8f ;  /* 0x00000000008f781c */ /* 0x000fda0000703f70 */
[----:B------:R-:W-:Y:S05]  /*1bf0*/  @P0 BRA `(.L_x_25) ;  /* 0x0000000400440947 */ /* 0x000fea0003800000 */
[----:B------:R-:W-:-:S13]  /*1c00*/  LOP3.LUT P0, RZ, R13, 0x7fffffff, R12, 0xc8, !PT ;  /* 0x7fffffff0dff7812 */ /* 0x000fda000780c80c */
[----:B------:R-:W-:Y:S05]  /*1c10*/  @!P0 BRA `(.L_x_26) ;  /* 0x0000000400348947 */ /* 0x000fea0003800000 */
[C---:B------:R-:W-:Y:S02]  /*1c20*/  FSETP.NEU.FTZ.AND P2, PT, |R3|.reuse, +INF , PT ;  /* 0x7f8000000300780b */ /* 0x040fe40003f5d200 */
[----:B------:R-:W-:Y:S02]  /*1c30*/  FSETP.NEU.FTZ.AND P0, PT, |R2|, +INF , PT ;  /* 0x7f8000000200780b */ /* 0x000fe40003f1d200 */
[----:B------:R-:W-:-:S11]  /*1c40*/  FSETP.NEU.FTZ.AND P1, PT, |R3|, +INF , PT ;  /* 0x7f8000000300780b */ /* 0x000fd60003f3d200 */
[----:B------:R-:W-:Y:S05]  /*1c50*/  @!P0 BRA !P2, `(.L_x_26) ;  /* 0x0000000400248947 */ /* 0x000fea0005000000 */
[----:B------:R-:W-:-:S04]  /*1c60*/  LOP3.LUT P2, RZ, R12, 0x7fffffff, RZ, 0xc0, !PT ;  /* 0x7fffffff0cff7812 */ /* 0x000fc8000784c0ff */
[----:B------:R-:W-:-:S13]  /*1c70*/  PLOP3.LUT P0, PT, P0, P2, PT, 0x2f, 0xf2 ;  /* 0x0000000000f2781c */ /* 0x000fda0000704577 */
[----:B------:R-:W-:Y:S05]  /*1c80*/  @P0 BRA `(.L_x_27) ;  /* 0x0000000400100947 */ /* 0x000fea0003800000 */
[----:B------:R-:W-:-:S04]  /*1c90*/  LOP3.LUT P0, RZ, R13, 0x7fffffff, RZ, 0xc0, !PT ;  /* 0x7fffffff0dff7812 */ /* 0x000fc8000780c0ff */
[----:B------:R-:W-:-:S13]  /*1ca0*/  PLOP3.LUT P0, PT, P1, P0, PT, 0x2f, 0xf2 ;  /* 0x0000000000f2781c */ /* 0x000fda0000f00577 */
[----:B------:R-:W-:Y:S05]  /*1cb0*/  @P0 BRA `(.L_x_28) ;  /* 0x0000000000f80947 */ /* 0x000fea0003800000 */
[----:B------:R-:W-:Y:S02]  /*1cc0*/  ISETP.GE.AND P0, PT, R17, RZ, PT ;  /* 0x000000ff1100720c */ /* 0x000fe40003f06270 */
[----:B------:R-:W-:-:S11]  /*1cd0*/  ISETP.GE.AND P1, PT, R18, RZ, PT ;  /* 0x000000ff1200720c */ /* 0x000fd60003f26270 */
[----:B------:R-:W-:Y:S02]  /*1ce0*/  @P0 IMAD.MOV.U32 R16, RZ, RZ, RZ ;  /* 0x000000ffff100224 */ /* 0x000fe400078e00ff */
[----:B------:R-:W-:Y:S01]  /*1cf0*/  @!P0 FFMA R12, R3, 1.84467440737095516160e+19, RZ ;  /* 0x5f800000030c8823 */ /* 0x000fe200000000ff */
[----:B------:R-:W-:Y:S02]  /*1d00*/  @!P0 IMAD.MOV.U32 R16, RZ, RZ, -0x40 ;  /* 0xffffffc0ff108424 */ /* 0x000fe400078e00ff */
[----:B------:R-:W-:-:S03]  /*1d10*/  @!P1 FFMA R13, R2, 1.84467440737095516160e+19, RZ ;  /* 0x5f800000020d9823 */ /* 0x000fc600000000ff */
[----:B------:R-:W-:-:S07]  /*1d20*/  @!P1 IADD3 R16, PT, PT, R16, 0x40, RZ ;  /* 0x0000004010109810 */ /* 0x000fce0007ffe0ff */
.L_x_24:
[----:B------:R-:W-:-:S05]  /*1d30*/  LEA R2, R5, 0xc0800000, 0x17 ;  /* 0xc080000005027811 */ /* 0x000fca00078eb8ff */
[----:B------:R-:W-:Y:S02]  /*1d40*/  IMAD.IADD R13, R13, 0x1, -R2 ;  /* 0x000000010d0d7824 */ /* 0x000fe400078e0a02 */
[----:B------:R-:W-:Y:S02]  /*1d50*/  VIADD R2, R0, 0xffffff81 ;  /* 0xffffff8100027836 */ /* 0x000fe40000000000 */
[----:B------:R-:W0:Y:S01]  /*1d60*/  MUFU.RCP R3, R13 ;  /* 0x0000000d00037308 */ /* 0x000e220000001000 */
[----:B------:R-:W-:Y:S01]  /*1d70*/  FADD.FTZ R17, -R13, -RZ ;  /* 0x800000ff0d117221 */ /* 0x000fe20000010100 */
[C---:B------:R-:W-:Y:S01]  /*1d80*/  IMAD R0, R2.reuse, -0x800000, R12 ;  /* 0xff80000002007824 */ /* 0x040fe200078e020c */
[----:B------:R-:W-:-:S05]  /*1d90*/  IADD3 R5, PT, PT, R2, 0x7f, -R5 ;  /* 0x0000007f02057810 */ /* 0x000fca0007ffe805 */
[----:B------:R-:W-:Y:S02]  /*1da0*/  IMAD.IADD R5, R5, 0x1, R16 ;  /* 0x0000000105057824 */ /* 0x000fe400078e0210 */
[----:B0-----:R-:W-:-:S04]  /*1db0*/  FFMA R18, R3, R17, 1 ;  /* 0x3f80000003127423 */ /* 0x001fc80000000011 */
[----:B------:R-:W-:-:S04]  /*1dc0*/  FFMA R18, R3, R18, R3 ;  /* 0x0000001203127223 */ /* 0x000fc80000000003 */
[----:B------:R-:W-:-:S04]  /*1dd0*/  FFMA R3, R0, R18, RZ ;  /* 0x0000001200037223 */ /* 0x000fc800000000ff */
[----:B------:R-:W-:-:S04]  /*1de0*/  FFMA R12, R17, R3, R0 ;  /* 0x00000003110c7223 */ /* 0x000fc80000000000 */
[----:B------:R-:W-:-:S04]  /*1df0*/  FFMA R19, R18, R12, R3 ;  /* 0x0000000c12137223 */ /* 0x000fc80000000003 */
[----:B------:R-:W-:-:S04]  /*1e00*/  FFMA R12, R17, R19, R0 ;  /* 0x00000013110c7223 */ /* 0x000fc80000000000 */
[----:B------:R-:W-:-:S05]  /*1e10*/  FFMA R3, R18, R12, R19 ;  /* 0x0000000c12037223 */ /* 0x000fca0000000013 */
[----:B------:R-:W-:-:S04]  /*1e20*/  SHF.R.U32.HI R0, RZ, 0x17, R3 ;  /* 0x00000017ff007819 */ /* 0x000fc80000011603 */
[----:B------:R-:W-:-:S05]  /*1e30*/  LOP3.LUT R0, R0, 0xff, RZ, 0xc0, !PT ;  /* 0x000000ff00007812 */ /* 0x000fca00078ec0ff */
[----:B------:R-:W-:-:S04]  /*1e40*/  IMAD.IADD R16, R0, 0x1, R5 ;  /* 0x0000000100107824 */ /* 0x000fc800078e0205 */
[----:B------:R-:W-:-:S05]  /*1e50*/  VIADD R0, R16, 0xffffffff ;  /* 0xffffffff10007836 */ /* 0x000fca0000000000 */
[----:B------:R-:W-:-:S13]  /*1e60*/  ISETP.GE.U32.AND P0, PT, R0, 0xfe, PT ;  /* 0x000000fe0000780c */ /* 0x000fda0003f06070 */
[----:B------:R-:W-:Y:S05]  /*1e70*/  @!P0 BRA `(.L_x_29) ;  /* 0x0000000000808947 */ /* 0x000fea0003800000 */
[----:B------:R-:W-:-:S13]  /*1e80*/  ISETP.GT.AND P0, PT, R16, 0xfe, PT ;  /* 0x000000fe1000780c */ /* 0x000fda0003f04270 */
[----:B------:R-:W-:Y:S05]  /*1e90*/  @P0 BRA `(.L_x_30) ;  /* 0x00000000006c0947 */ /* 0x000fea0003800000 */
[----:B------:R-:W-:-:S13]  /*1ea0*/  ISETP.GE.AND P0, PT, R16, 0x1, PT ;  /* 0x000000011000780c */ /* 0x000fda0003f06270 */
[----:B------:R-:W-:Y:S05]  /*1eb0*/  @P0 BRA `(.L_x_31) ;  /* 0x0000000000980947 */ /* 0x000fea0003800000 */
[----:B------:R-:W-:Y:S02]  /*1ec0*/  ISETP.GE.AND P0, PT, R16, -0x18, PT ;  /* 0xffffffe81000780c */ /* 0x000fe40003f06270 */
[----:B------:R-:W-:-:S11]  /*1ed0*/  LOP3.LUT R3, R3, 0x80000000, RZ, 0xc0, !PT ;  /* 0x8000000003037812 */ /* 0x000fd600078ec0ff */
[----:B------:R-:W-:Y:S05]  /*1ee0*/  @!P0 BRA `(.L_x_31) ;  /* 0x00000000008c8947 */ /* 0x000fea0003800000 */
[-CC-:B------:R-:W-:Y:S01]  /*1ef0*/  FFMA.RZ R0, R18, R12.reuse, R19.reuse ;  /* 0x0000000c12007223 */ /* 0x180fe2000000c013 */
[----:B------:R-:W-:Y:S01]  /*1f00*/  IADD3 R13, PT, PT, R16, 0x20, RZ ;  /* 0x00000020100d7810 */ /* 0x000fe20007ffe0ff */
[-CC-:B------:R-:W-:Y:S01]  /*1f10*/  FFMA.RM R5, R18, R12.reuse, R19.reuse ;  /* 0x0000000c12057223 */ /* 0x180fe20000004013 */
[----:B------:R-:W-:Y:S02]  /*1f20*/  ISETP.NE.AND P2, PT, R16, RZ, PT ;  /* 0x000000ff1000720c */ /* 0x000fe40003f45270 */
[----:B------:R-:W-:Y:S01]  /*1f30*/  LOP3.LUT R2, R0, 0x7fffff, RZ, 0xc0, !PT ;  /* 0x007fffff00027812 */ /* 0x000fe200078ec0ff */
[----:B------:R-:W-:Y:S01]  /*1f40*/  FFMA.RP R0, R18, R12, R19 ;  /* 0x0000000c12007223 */ /* 0x000fe20000008013 */
[----:B------:R-:W-:Y:S01]  /*1f50*/  IMAD.MOV R12, RZ, RZ, -R16 ;  /* 0x000000ffff0c7224 */ /* 0x000fe200078e0a10 */
[----:B------:R-:W-:Y:S02]  /*1f60*/  ISETP.NE.AND P1, PT, R16, RZ, PT ;  /* 0x000000ff1000720c */ /* 0x000fe40003f25270 */
[----:B------:R-:W-:-:S02]  /*1f70*/  LOP3.LUT R2, R2, 0x800000, RZ, 0xfc, !PT ;  /* 0x0080000002027812 */ /* 0x000fc400078efcff */
[----:B------:R-:W-:Y:S02]  /*1f80*/  FSETP.NEU.FTZ.AND P0, PT, R0, R5, PT ;  /* 0x000000050000720b */ /* 0x000fe40003f1d000 */
[----:B------:R-:W-:Y:S02]  /*1f90*/  SHF.L.U32 R13, R2, R13, RZ ;  /* 0x0000000d020d7219 */ /* 0x000fe400000006ff */
[----:B------:R-:W-:Y:S02]  /*1fa0*/  SEL R5, R12, RZ, P2 ;  /* 0x000000ff0c057207 */ /* 0x000fe40001000000 */
[----:B------:R-:W-:Y:S02]  /*1fb0*/  ISETP.NE.AND P1, PT, R13, RZ, P1 ;  /* 0x000000ff0d00720c */ /* 0x000fe40000f25270 */
[----:B------:R-:W-:Y:S02]  /*1fc0*/  SHF.R.U32.HI R5, RZ, R5, R2 ;  /* 0x00000005ff057219 */ /* 0x000fe40000011602 */
[----:B------:R-:W-:-:S02]  /*1fd0*/  PLOP3.LUT P0, PT, P0, P1, PT, 0xf8, 0x8f ;  /* 0x00000000008f781c */ /* 0x000fc40000703f70 */
[----:B------:R-:W-:Y:S02]  /*1fe0*/  SHF.R.U32.HI R13, RZ, 0x1, R5 ;  /* 0x00000001ff0d7819 */ /* 0x000fe40000011605 */
[----:B------:R-:W-:-:S04]  /*1ff0*/  SEL R0, RZ, 0x1, !P0 ;  /* 0x00000001ff007807 */ /* 0x000fc80004000000 */
[----:B------:R-:W-:-:S04]  /*2000*/  LOP3.LUT R0, R0, 0x1, R13, 0xf8, !PT ;  /* 0x0000000100007812 */ /* 0x000fc800078ef80d */
[----:B------:R-:W-:-:S05]  /*2010*/  LOP3.LUT R0, R0, R5, RZ, 0xc0, !PT ;  /* 0x0000000500007212 */ /* 0x000fca00078ec0ff */
[----:B------:R-:W-:-:S05]  /*2020*/  IMAD.IADD R0, R13, 0x1, R0 ;  /* 0x000000010d007824 */ /* 0x000fca00078e0200 */
[----:B------:R-:W-:Y:S01]  /*2030*/  LOP3.LUT R3, R0, R3, RZ, 0xfc, !PT ;  /* 0x0000000300037212 */ /* 0x000fe200078efcff */
[----:B------:R-:W-:Y:S06]  /*2040*/  BRA `(.L_x_31) ;  /* 0x0000000000347947 */ /* 0x000fec0003800000 */
.L_x_30:
[----:B------:R-:W-:-:S04]  /*2050*/  LOP3.LUT R3, R3, 0x80000000, RZ, 0xc0, !PT ;  /* 0x8000000003037812 */ /* 0x000fc800078ec0ff */
[----:B------:R-:W-:Y:S01]  /*2060*/  LOP3.LUT R3, R3, 0x7f800000, RZ, 0xfc, !PT ;  /* 0x7f80000003037812 */ /* 0x000fe200078efcff */
[----:B------:R-:W-:Y:S06]  /*2070*/  BRA `(.L_x_31) ;  /* 0x0000000000287947 */ /* 0x000fec0003800000 */
.L_x_29:
[----:B------:R-:W-:Y:S01]  /*2080*/  IMAD R3, R5, 0x800000, R3 ;  /* 0x0080000005037824 */ /* 0x000fe200078e0203 */
[----:B------:R-:W-:Y:S06]  /*2090*/  BRA `(.L_x_31) ;  /* 0x0000000000207947 */ /* 0x000fec0003800000 */
.L_x_28:
[----:B------:R-:W-:-:S04]  /*20a0*/  LOP3.LUT R3, R13, 0x80000000, R12, 0x48, !PT ;  /* 0x800000000d037812 */ /* 0x000fc800078e480c */
[----:B------:R-:W-:Y:S01]  /*20b0*/  LOP3.LUT R3, R3, 0x7f800000, RZ, 0xfc, !PT ;  /* 0x7f80000003037812 */ /* 0x000fe200078efcff */
[----:B------:R-:W-:Y:S06]  /*20c0*/  BRA `(.L_x_31) ;  /* 0x0000000000147947 */ /* 0x000fec0003800000 */
.L_x_27:
[----:B------:R-:W-:Y:S01]  /*20d0*/  LOP3.LUT R3, R13, 0x80000000, R12, 0x48, !PT ;  /* 0x800000000d037812 */ /* 0x000fe200078e480c */
[----:B------:R-:W-:Y:S06]  /*20e0*/  BRA `(.L_x_31) ;  /* 0x00000000000c7947 */ /* 0x000fec0003800000 */
.L_x_26:
[----:B------:R-:W0:Y:S01]  /*20f0*/  MUFU.RSQ R3, -QNAN ;  /* 0xffc0000000037908 */ /* 0x000e220000001400 */
[----:B------:R-:W-:Y:S05]  /*2100*/  BRA `(.L_x_31) ;  /* 0x0000000000047947 */ /* 0x000fea0003800000 */
.L_x_25:
[----:B------:R-:W-:-:S07]  /*2110*/  FADD.FTZ R3, R3, R2 ;  /* 0x0000000203037221 */ /* 0x000fce0000010000 */
.L_x_31:
[----:B------:R-:W-:-:S04]  /*2120*/  IMAD.MOV.U32 R5, RZ, RZ, 0x0 ;  /* 0x00000000ff057424 */ /* 0x000fc800078e00ff */
[----:B0-----:R-:W-:Y:S05]  /*2130*/  RET.REL.NODEC R4 `(_Z6kernelP17curandStateXORWOWPffifffPi) ;  /* 0xffffffdc04b07950 */ /* 0x001fea0003c3ffff */
.L_x_32:
[----:B------:R-:W-:-:S00]  /*2140*/  BRA `(.L_x_32) ;  /* 0xfffffffc00fc7947 */ /* 0x000fc0000383ffff */
[----:B------:R-:W-:-:S00]  /*2150*/  NOP ;  /* 0x0000000000007918 */ /* 0x000fc00000000000 */
        /* <DEDUP_REMOVED lines=10> */
.L_x_43:


//--------------------- .text._Z12setup_kernelP17curandStateXORWOWm --------------------------
	.section	.text._Z12setup_kernelP17curandStateXORWOWm,"ax",@progbits
	.align	128
        .global         _Z12setup_kernelP17curandStateXORWOWm
        .type           _Z12setup_kernelP17curandStateXORWOWm,@function
        .size           _Z12setup_kernelP17curandStateXORWOWm,(.L_x_45 - _Z12setup_kernelP17curandStateXORWOWm)
        .other          _Z12setup_kernelP17curandStateXORWOWm,@"STO_CUDA_ENTRY STV_DEFAULT"
_Z12setup_kernelP17curandStateXORWOWm:
.text._Z12setup_kernelP17curandStateXORWOWm:
[----:B------:R-:W-:Y:S01]  /*0000*/  LDC R1, c[0x0][0x37c] ;  /* 0x0000df00ff017b82 */ /* 0x000fe20000000800 */
[----:B------:R-:W0:Y:S07]  /*0010*/  S2R R13, SR_TID.X ;  /* 0x00000000000d7919 */ /* 0x000e2e0000002100 */
[----:B------:R-:W1:Y:S01]  /*0020*/  LDC.64 R2, c[0x0][0x388] ;  /* 0x0000e200ff027b82 */ /* 0x000e620000000a00 */
[----:B------:R-:W2:Y:S01]  /*0030*/  LDCU.64 UR4, c[0x0][0x358] ;  /* 0x00006b00ff0477ac */ /* 0x000ea20008000a00 */
[----:B------:R-:W-:Y:S06]  /*0040*/  BSSY.RECONVERGENT B0, `(.L_x_33) ;  /* 0x00000e5000007945 */ /* 0x000fec0003800200 */
[----:B------:R-:W0:Y:S08]  /*0050*/  S2UR UR6, SR_CTAID.X ;  /* 0x00000000000679c3 */ /* 0x000e300000002500 */
[----:B------:R-:W0:Y:S08]  /*0060*/  LDC R4, c[0x0][0x360] ;  /* 0x0000d800ff047b82 */ /* 0x000e300000000800 */
[----:B------:R-:W3:Y:S01]  /*0070*/  LDC.64 R6, c[0x0][0x380] ;  /* 0x0000e000ff067b82 */ /* 0x000ee20000000a00 */
[----:B-1----:R-:W-:-:S02]  /*0080*/  LOP3.LUT R0, R2, 0xaad26b49, RZ, 0x3c, !PT ;  /* 0xaad26b4902007812 */ /* 0x002fc400078e3cff */
[----:B------:R-:W-:-:S03]  /*0090*/  LOP3.LUT R2, R3, 0xf7dcefdd, RZ, 0x3c, !PT ;  /* 0xf7dcefdd03027812 */ /* 0x000fc600078e3cff */
[----:B------:R-:W-:Y:S02]  /*00a0*/  IMAD R0, R0, 0x4182bed5, RZ ;  /* 0x4182bed500007824 */ /* 0x000fe400078e02ff */
[----:B------:R-:W-:Y:S02]  /*00b0*/  IMAD R3, R2, -0x658354e5, RZ ;  /* 0x9a7cab1b02037824 */ /* 0x000fe400078e02ff */
[C---:B------:R-:W-:Y:S01]  /*00c0*/  VIADD R5, R0.reuse, 0x75bcd15 ;  /* 0x075bcd1500057836 */ /* 0x040fe20000000000 */
[C---:B------:R-:W-:Y:S01]  /*00d0*/  LOP3.LUT R8, R0.reuse, 0x159a55e5, RZ, 0x3c, !PT ;  /* 0x159a55e500087812 */ /* 0x040fe200078e3cff */
[----:B------:R-:W-:Y:S01]  /*00e0*/  VIADD R11, R0, 0x583f19 ;  /* 0x00583f19000b7836 */ /* 0x000fe20000000000 */
[C---:B------:R-:W-:Y:S01]  /*00f0*/  LOP3.LUT R10, R3.reuse, 0x5491333, RZ, 0x3c, !PT ;  /* 0x05491333030a7812 */ /* 0x040fe200078e3cff */
[----:B------:R-:W-:Y:S02]  /*0100*/  VIADD R9, R3, 0x1f123bb5 ;  /* 0x1f123bb503097836 */ /* 0x000fe40000000000 */
[----:B0-----:R-:W-:Y:S01]  /*0110*/  IMAD R13, R4, UR6, R13 ;  /* 0x00000006040d7c24 */ /* 0x001fe2000f8e020d */
[----:B------:R-:W-:-:S04]  /*0120*/  IADD3 R4, PT, PT, R0, 0x64f0c9, R3 ;  /* 0x0064f0c900047810 */ /* 0x000fc80007ffe003 */
[C---:B------:R-:W-:Y:S01]  /*0130*/  ISETP.NE.AND P0, PT, R13.reuse, RZ, PT ;  /* 0x000000ff0d00720c */ /* 0x040fe20003f05270 */
[----:B---3--:R-:W-:-:S05]  /*0140*/  IMAD.WIDE R6, R13, 0x30, R6 ;  /* 0x000000300d067825 */ /* 0x008fca00078e0206 */
[----:B--2---:R0:W-:Y:S04]  /*0150*/  STG.E.64 desc[UR4][R6.64], R4 ;  /* 0x0000000406007986 */ /* 0x0041e8000c101b04 */
[----:B------:R0:W-:Y:S04]  /*0160*/  STG.E.64 desc[UR4][R6.64+0x8], R8 ;  /* 0x0000080806007986 */ /* 0x0001e8000c101b04 */
[----:B------:R0:W-:Y:S01]  /*0170*/  STG.E.64 desc[UR4][R6.64+0x10], R10 ;  /* 0x0000100a06007986 */ /* 0x0001e2000c101b04 */
[----:B------:R-:W-:Y:S05]  /*0180*/  @!P0 BRA `(.L_x_34) ;  /* 0x0000000c00408947 */ /* 0x000fea0003800000 */
[----:B------:R-:W-:Y:S01]  /*0190*/  SHF.R.S32.HI R0, RZ, 0x1f, R13 ;  /* 0x0000001fff007819 */ /* 0x000fe2000001140d */
[----:B------:R-:W-:-:S07]  /*01a0*/  IMAD.MOV.U32 R12, RZ, RZ, RZ ;  /* 0x000000ffff0c7224 */ /* 0x000fce00078e00ff */
.L_x_40:
[----:B-1----:R-:W-:Y:S01]  /*01b0*/  LOP3.LUT R2, R13, 0x3, RZ, 0xc0, !PT ;  /* 0x000000030d027812 */ /* 0x002fe200078ec0ff */
[----:B------:R-:W-:Y:S03]  /*01c0*/  BSSY.RECONVERGENT B1, `(.L_x_35) ;  /* 0x00000c6000017945 */ /* 0x000fe60003800200 */
[----:B------:R-:W-:-:S04]  /*01d0*/  ISETP.NE.U32.AND P0, PT, R2, RZ, PT ;  /* 0x000000ff0200720c */ /* 0x000fc80003f05070 */
[----:B------:R-:W-:-:S13]  /*01e0*/  ISETP.NE.AND.EX P0, PT, RZ, RZ, PT, P0 ;  /* 0x000000ffff00720c */ /* 0x000fda0003f05300 */
[----:B------:R-:W-:Y:S05]  /*01f0*/  @!P0 BRA `(.L_x_36) ;  /* 0x0000000c00088947 */ /* 0x000fea0003800000 */
[----:B0-----:R-:W0:Y:S01]  /*0200*/  LDC.64 R8, c[0x4][RZ] ;  /* 0x01000000ff087b82 */ /* 0x001e220000000a00 */
[----:B------:R-:W-:Y:S02]  /*0210*/  IMAD.MOV.U32 R14, RZ, RZ, RZ ;  /* 0x000000ffff0e7224 */ /* 0x000fe400078e00ff */
[----:B0-----:R-:W-:-:S07]  /*0220*/  IMAD.WIDE.U32 R8, R12, 0xc80, R8 ;  /* 0x00000c800c087825 */ /* 0x001fce00078e0008 */
.L_x_39:
[----:B-1----:R-:W-:Y:S01]  /*0230*/  IMAD.MOV.U32 R15, RZ, RZ, RZ ;  /* 0x000000ffff0f7224 */ /* 0x002fe200078e00ff */
[----:B------:R-:W-:Y:S01]  /*0240*/  CS2R R2, SRZ ;  /* 0x0000000000027805 */ /* 0x000fe2000001ff00 */
[----:B------:R-:W-:Y:S01]  /*0250*/  IMAD.MOV.U32 R17, RZ, RZ, RZ ;  /* 0x000000ffff117224 */ /* 0x000fe200078e00ff */
[----:B------:R-:W-:-:S07]  /*0260*/  CS2R R4, SRZ ;  /* 0x0000000000047805 */ /* 0x000fce000001ff00 */
.L_x_38:
[----:B------:R-:W-:-:S05]  /*0270*/  IMAD.WIDE.U32 R10, R17, 0x4, R6 ;  /* 0x00000004110a7825 */ /* 0x000fca00078e0006 */
[----:B------:R0:W5:Y:S01]  /*0280*/  LDG.E R16, desc[UR4][R10.64+0x4] ;  /* 0x000004040a107981 */ /* 0x000162000c1e1900 */
[----:B------:R-:W-:-:S07]  /*0290*/  IMAD.MOV.U32 R19, RZ, RZ, RZ ;  /* 0x000000ffff137224 */ /* 0x000fce00078e00ff */
.L_x_37:
[----:B-----5:R-:W-:Y:S01]  /*02a0*/  SHF.R.U32.HI R24, RZ, R19, R16 ;  /* 0x00000013ff187219 */ /* 0x020fe20000011610 */
[----:B0-----:R-:W-:-:S03]  /*02b0*/  IMAD.SHL.U32 R10, R17, 0x20, RZ ;  /* 0x00000020110a7824 */ /* 0x001fc600078e00ff */
[----:B------:R-:W-:Y:S01]  /*02c0*/  LOP3.LUT R11, R24, 0x1, RZ, 0xc0, !PT ;  /* 0x00000001180b7812 */ /* 0x000fe200078ec0ff */
[----:B------:R-:W-:-:S03]  /*02d0*/  IMAD.IADD R10, R10, 0x1, R19 ;  /* 0x000000010a0a7824 */ /* 0x000fc600078e0213 */
[----:B------:R-:W-:Y:S01]  /*02e0*/  ISETP.NE.U32.AND P0, PT, R11, 0x1, PT ;  /* 0x000000010b00780c */ /* 0x000fe20003f05070 */
[----:B------:R-:W-:-:S03]  /*02f0*/  IMAD R11, R10, 0x5, RZ ;  /* 0x000000050a0b7824 */ /* 0x000fc600078e02ff */
[----:B------:R-:W-:Y:S01]  /*0300*/  R2P PR, R24, 0x7e ;  /* 0x0000007e18007804 */ /* 0x000fe20000000000 */
[----:B------:R-:W-:-:S08]  /*0310*/  IMAD.WIDE.U32 R10, R11, 0x4, R8 ;  /* 0x000000040b0a7825 */ /* 0x000fd000078e0008 */
[----:B------:R-:W2:Y:S04]  /*0320*/  @!P0 LDG.E R18, desc[UR4][R10.64] ;  /* 0x000000040a128981 */ /* 0x000ea8000c1e1900 */
[----:B------:R-:W3:Y:S04]  /*0330*/  @!P0 LDG.E R20, desc[UR4][R10.64+0x10] ;  /* 0x000010040a148981 */ /* 0x000ee8000c1e1900 */
[----:B------:R-:W4:Y:S04]  /*0340*/  @P1 LDG.E R22, desc[UR4][R10.64+0x14] ;  /* 0x000014040a161981 */ /* 0x000f28000c1e1900 */
[----:B------:R-:W4:Y:S04]  /*0350*/  @P2 LDG.E R26, desc[UR4][R10.64+0x28] ;  /* 0x000028040a1a2981 */ /* 0x000f28000c1e1900 */
[----:B------:R-:W4:Y:S04]  /*0360*/  @!P0 LDG.E R21, desc[UR4][R10.64+0x4] ;  /* 0x000004040a158981 */ /* 0x000f28000c1e1900 */
[----:B------:R-:W4:Y:S04]  /*0370*/  @!P0 LDG.E R23, desc[UR4][R10.64+0xc] ;  /* 0x00000c040a178981 */ /* 0x000f28000c1e1900 */
[----:B------:R-:W4:Y:S04]  /*0380*/  @P1 LDG.E R25, desc[UR4][R10.64+0x18] ;  /* 0x000018040a191981 */ /* 0x000f28000c1e1900 */
[----:B------:R-:W4:Y:S04]  /*0390*/  @P3 LDG.E R28, desc[UR4][R10.64+0x3c] ;  /* 0x00003c040a1c3981 */ /* 0x000f28000c1e1900 */
[----:B------:R-:W4:Y:S01]  /*03a0*/  @P6 LDG.E R27, desc[UR4][R10.64+0x7c] ;  /* 0x00007c040a1b6981 */ /* 0x000f22000c1e1900 */
[----:B--2---:R-:W-:-:S03]  /*03b0*/  @!P0 LOP3.LUT R15, R15, R18, RZ, 0x3c, !PT ;  /* 0x000000120f0f8212 */ /* 0x004fc600078e3cff */
[----:B------:R-:W2:Y:S01]  /*03c0*/  @!P0 LDG.E R18, desc[UR4][R10.64+0x8] ;  /* 0x000008040a128981 */ /* 0x000ea2000c1e1900 */
[----:B---3--:R-:W-:-:S03]  /*03d0*/  @!P0 LOP3.LUT R3, R3, R20, RZ, 0x3c, !PT ;  /* 0x0000001403038212 */ /* 0x008fc600078e3cff */
[----:B------:R-:W3:Y:S01]  /*03e0*/  @P1 LDG.E R20, desc[UR4][R10.64+0x24] ;  /* 0x000024040a141981 */ /* 0x000ee2000c1e1900 */
[----:B----4-:R-:W-:-:S03]  /*03f0*/  @P1 LOP3.LUT R15, R15, R22, RZ, 0x3c, !PT ;  /* 0x000000160f0f1212 */ /* 0x010fc600078e3cff */
[----:B------:R-:W4:Y:S01]  /*0400*/  @P2 LDG.E R22, desc[UR4][R10.64+0x38] ;  /* 0x000038040a162981 */ /* 0x000f22000c1e1900 */
[----:B------:R-:W-:-:S03]  /*0410*/  @P2 LOP3.LUT R15, R15, R26, RZ, 0x3c, !PT ;  /* 0x0000001a0f0f2212 */ /* 0x000fc600078e3cff */
[----:B------:R-:W4:Y:S01]  /*0420*/  @P4 LDG.E R26, desc[UR4][R10.64+0x50] ;  /* 0x000050040a1a4981 */ /* 0x000f22000c1e1900 */
[----:B------:R-:W-:-:S03]  /*0430*/  @!P0 LOP3.LUT R4, R4, R21, RZ, 0x3c, !PT ;  /* 0x0000001504048212 */ /* 0x000fc600078e3cff */
[----:B------:R-:W4:Y:S01]  /*0440*/  @P1 LDG.E R21, desc[UR4][R10.64+0x20] ;  /* 0x000020040a151981 */ /* 0x000f22000c1e1900 */
[----:B------:R-:W-:-:S03]  /*0450*/  @!P0 LOP3.LUT R2, R2, R23, RZ, 0x3c, !PT ;  /* 0x0000001702028212 */ /* 0x000fc600078e3cff */
[----:B------:R-:W4:Y:S01]  /*0460*/  @P2 LDG.E R23, desc[UR4][R10.64+0x2c] ;  /* 0x00002c040a172981 */ /* 0x000f22000c1e1900 */
[----:B------:R-:W-:-:S03]  /*0470*/  @P1 LOP3.LUT R4, R4, R25, RZ, 0x3c, !PT ;  /* 0x0000001904041212 */ /* 0x000fc600078e3cff */
[----:B------:R-:W4:Y:S01]  /*0480*/  @P2 LDG.E R25, desc[UR4][R10.64+0x34] ;  /* 0x000034040a192981 */ /* 0x000f22000c1e1900 */
[----:B--2---:R-:W-:-:S03]  /*0490*/  @!P0 LOP3.LUT R5, R5, R18, RZ, 0x3c, !PT ;  /* 0x0000001205058212 */ /* 0x004fc600078e3cff */
[----:B------:R-:W2:Y:S01]  /*04a0*/  @P1 LDG.E R18, desc[UR4][R10.64+0x1c] ;  /* 0x00001c040a121981 */ /* 0x000ea2000c1e1900 */
[----:B---3--:R-:W-:-:S03]  /*04b0*/  @P1 LOP3.LUT R3, R3, R20, RZ, 0x3c, !PT ;  /* 0x0000001403031212 */ /* 0x008fc600078e3cff */
[----:B------:R-:W3:Y:S01]  /*04c0*/  @P2 LDG.E R20, desc[UR4][R10.64+0x30] ;  /* 0x000030040a142981 */ /* 0x000ee2000c1e1900 */
[----:B----4-:R-:W-:-:S03]  /*04d0*/  @P2 LOP3.LUT R3, R3, R22, RZ, 0x3c, !PT ;  /* 0x0000001603032212 */ /* 0x010fc600078e3cff */
[----:B------:R-:W4:Y:S01]  /*04e0*/  @P3 LDG.E R22, desc[UR4][R10.64+0x4c] ;  /* 0x00004c040a163981 */ /* 0x000f22000c1e1900 */
[----:B------:R-:W-:-:S04]  /*04f0*/  @P3 LOP3.LUT R15, R15, R28, RZ, 0x3c, !PT ;  /* 0x0000001c0f0f3212 */ /* 0x000fc800078e3cff */
[----:B------:R-:W-:Y:S02]  /*0500*/  @P4 LOP3.LUT R15, R15, R26, RZ, 0x3c, !PT ;  /* 0x0000001a0f0f4212 */ /* 0x000fe400078e3cff */
[----:B------:R-:W-:Y:S01]  /*0510*/  @P1 LOP3.LUT R2, R2, R21, RZ, 0x3c, !PT ;  /* 0x0000001502021212 */ /* 0x000fe200078e3cff */
[----:B------:R-:W4:Y:S04]  /*0520*/  @P5 LDG.E R26, desc[UR4][R10.64+0x64] ;  /* 0x000064040a1a5981 */ /* 0x000f28000c1e1900 */
[----:B------:R-:W4:Y:S01]  /*0530*/  @P3 LDG.E R21, desc[UR4][R10.64+0x40] ;  /* 0x000040040a153981 */ /* 0x000f22000c1e1900 */
[----:B------:R-:W-:Y:S02]  /*0540*/  @P2 LOP3.LUT R4, R4, R23, RZ, 0x3c, !PT ;  /* 0x0000001704042212 */ /* 0x000fe400078e3cff */
[----:B------:R-:W-:Y:S01]  /*0550*/  @P2 LOP3.LUT R2, R2, R25, RZ, 0x3c, !PT ;  /* 0x0000001902022212 */ /* 0x000fe200078e3cff */
[----:B------:R-:W4:Y:S04]  /*0560*/  @P3 LDG.E R23, desc[UR4][R10.64+0x48] ;  /* 0x000048040a173981 */ /* 0x000f28000c1e1900 */
[----:B------:R-:W4:Y:S01]  /*0570*/  @P4 LDG.E R25, desc[UR4][R10.64+0x54] ;  /* 0x000054040a194981 */ /* 0x000f22000c1e1900 */
[----:B--2---:R-:W-:-:S03]  /*0580*/  @P1 LOP3.LUT R5, R5, R18, RZ, 0x3c, !PT ;  /* 0x0000001205051212 */ /* 0x004fc600078e3cff */
[----:B------:R-:W2:Y:S01]  /*0590*/  @P3 LDG.E R18, desc[UR4][R10.64+0x44] ;  /* 0x000044040a123981 */ /* 0x000ea2000c1e1900 */
[----:B---3--:R-:W-:-:S03]  /*05a0*/  @P2 LOP3.LUT R5, R5, R20, RZ, 0x3c, !PT ;  /* 0x0000001405052212 */ /* 0x008fc600078e3cff */
[----:B------:R-:W3:Y:S01]  /*05b0*/  @P4 LDG.E R20, desc[UR4][R10.64+0x58] ;  /* 0x000058040a144981 */ /* 0x000ee2000c1e1900 */
[----:B----4-:R-:W-:-:S03]  /*05c0*/  @P3 LOP3.LUT R3, R3, R22, RZ, 0x3c, !PT ;  /* 0x0000001603033212 */ /* 0x010fc600078e3cff */
[----:B------:R-:W4:Y:S01]  /*05d0*/  @P4 LDG.E R22, desc[UR4][R10.64+0x60] ;  /* 0x000060040a164981 */ /* 0x000f22000c1e1900 */
[----:B------:R-:W-:Y:S02]  /*05e0*/  LOP3.LUT P0, RZ, R24, 0x80, RZ, 0xc0, !PT ;  /* 0x0000008018ff7812 */ /* 0x000fe4000780c0ff */
[----:B------:R-:W-:Y:S02]  /*05f0*/  @P5 LOP3.LUT R15, R15, R26, RZ, 0x3c, !PT ;  /* 0x0000001a0f0f5212 */ /* 0x000fe400078e3cff */
[----:B------:R-:W4:Y:S01]  /*0600*/  @P6 LDG.E R26, desc[UR4][R10.64+0x78] ;  /* 0x000078040a1a6981 */ /* 0x000f22000c1e1900 */
[----:B------:R-:W-:-:S03]  /*0610*/  @P3 LOP3.LUT R4, R4, R21, RZ, 0x3c, !PT ;  /* 0x0000001504043212 */ /* 0x000fc600078e3cff */
[----:B------:R-:W4:Y:S01]  /*0620*/  @P4 LDG.E R21, desc[UR4][R10.64+0x5c] ;  /* 0x00005c040a154981 */ /* 0x000f22000c1e1900 */
[----:B------:R-:W-:-:S03]  /*0630*/  @P3 LOP3.LUT R2, R2, R23, RZ, 0x3c, !PT ;  /* 0x0000001702023212 */ /* 0x000fc600078e3cff */
[----:B------:R-:W4:Y:S01]  /*0640*/  @P5 LDG.E R23, desc[UR4][R10.64+0x68] ;  /* 0x000068040a175981 */ /* 0x000f22000c1e1900 */
[----:B------:R-:W-:-:S03]  /*0650*/  @P4 LOP3.LUT R4, R4, R25, RZ, 0x3c, !PT ;  /* 0x0000001904044212 */ /* 0x000fc600078e3cff */
[----:B------:R-:W4:Y:S01]  /*0660*/  @P5 LDG.E R25, desc[UR4][R10.64+0x70] ;  /* 0x000070040a195981 */ /* 0x000f22000c1e1900 */
[----:B--2---:R-:W-:-:S03]  /*0670*/  @P3 LOP3.LUT R5, R5, R18, RZ, 0x3c, !PT ;  /* 0x0000001205053212 */ /* 0x004fc600078e3cff */
[----:B------:R-:W2:Y:S01]  /*0680*/  @P5 LDG.E R18, desc[UR4][R10.64+0x6c] ;  /* 0x00006c040a125981 */ /* 0x000ea2000c1e1900 */
[----:B---3--:R-:W-:-:S03]  /*0690*/  @P4 LOP3.LUT R5, R5, R20, RZ, 0x3c, !PT ;  /* 0x0000001405054212 */ /* 0x008fc600078e3cff */
[----:B------:R-:W3:Y:S01]  /*06a0*/  @P5 LDG.E R20, desc[UR4][R10.64+0x74] ;  /* 0x000074040a145981 */ /* 0x000ee2000c1e1900 */
[----:B----4-:R-:W-:-:S03]  /*06b0*/  @P4 LOP3.LUT R3, R3, R22, RZ, 0x3c, !PT ;  /* 0x0000001603034212 */ /* 0x010fc600078e3cff */
[----:B------:R-:W4:Y:S01]  /*06c0*/  @P0 LDG.E R22, desc[UR4][R10.64+0x8c] ;  /* 0x00008c040a160981 */ /* 0x000f22000c1e1900 */
[----:B------:R-:W-:-:S03]  /*06d0*/  @P6 LOP3.LUT R15, R15, R26, RZ, 0x3c, !PT ;  /* 0x0000001a0f0f6212 */ /* 0x000fc600078e3cff */
        /* <DEDUP_REMOVED lines=13> */
[----:B------:R-:W-:Y:S02]  /*07b0*/  @P6 LOP3.LUT R4, R4, R27, RZ, 0x3c, !PT ;  /* 0x0000001b04046212 */ /* 0x000fe400078e3cff */
[----:B------:R-:W-:Y:S02]  /*07c0*/  @P6 LOP3.LUT R2, R2, R21, RZ, 0x3c, !PT ;  /* 0x0000001502026212 */ /* 0x000fe400078e3cff */
[----:B------:R-:W-:Y:S02]  /*07d0*/  @P0 LOP3.LUT R4, R4, R23, RZ, 0x3c, !PT ;  /* 0x0000001704040212 */ /* 0x000fe400078e3cff */
[----:B------:R-:W-:Y:S02]  /*07e0*/  @P0 LOP3.LUT R2, R2, R25, RZ, 0x3c, !PT ;  /* 0x0000001902020212 */ /* 0x000fe400078e3cff */
[----:B--2---:R-:W-:Y:S02]  /*07f0*/  @P6 LOP3.LUT R5, R5, R18, RZ, 0x3c, !PT ;  /* 0x0000001205056212 */ /* 0x004fe400078e3cff */
[----:B---3--:R-:W-:-:S02]  /*0800*/  @P6 LOP3.LUT R3, R3, R20, RZ, 0x3c, !PT ;  /* 0x0000001403036212 */ /* 0x008fc400078e3cff */
[----:B----4-:R-:W-:Y:S02]  /*0810*/  @P0 LOP3.LUT R5, R5, R22, RZ, 0x3c, !PT ;  /* 0x0000001605050212 */ /* 0x010fe400078e3cff */
[----:B------:R-:W-:Y:S02]  /*0820*/  @P0 LOP3.LUT R3, R3, R26, RZ, 0x3c, !PT ;  /* 0x0000001a03030212 */ /* 0x000fe400078e3cff */
[----:B------:R-:W-:-:S13]  /*0830*/  R2P PR, R24.B1, 0x7f ;  /* 0x0000007f18007804 */ /* 0x000fda0000001000 */
[----:B------:R-:W2:Y:S04]  /*0840*/  @P0 LDG.E R18, desc[UR4][R10.64+0xa0] ;  /* 0x0000a0040a120981 */ /* 0x000ea8000c1e1900 */
[----:B------:R-:W3:Y:S04]  /*0850*/  @P1 LDG.E R22, desc[UR4][R10.64+0xb4] ;  /* 0x0000b4040a161981 */ /* 0x000ee8000c1e1900 */
[----:B------:R-:W4:Y:S04]  /*0860*/  @P2 LDG.E R26, desc[UR4][R10.64+0xc8] ;  /* 0x0000c8040a1a2981 */ /* 0x000f28000c1e1900 */
[----:B------:R-:W4:Y:S04]  /*0870*/  @P3 LDG.E R28, desc[UR4][R10.64+0xdc] ;  /* 0x0000dc040a1c3981 */ /* 0x000f28000c1e1900 */
[----:B------:R-:W4:Y:S04]  /*0880*/  @P0 LDG.E R23, desc[UR4][R10.64+0xa4] ;  /* 0x0000a4040a170981 */ /* 0x000f28000c1e1900 */
[----:B------:R-:W4:Y:S04]  /*0890*/  @P0 LDG.E R20, desc[UR4][R10.64+0xa8] ;  /* 0x0000a8040a140981 */ /* 0x000f28000c1e1900 */
[----:B------:R-:W4:Y:S04]  /*08a0*/  @P4 LDG.E R25, desc[UR4][R10.64+0xf0] ;  /* 0x0000f0040a194981 */ /* 0x000f28000c1e1900 */
        /* <DEDUP_REMOVED lines=21> */
[----:B------:R-:W-:Y:S02]  /*0a00*/  LOP3.LUT P0, RZ, R24, 0x8000, RZ, 0xc0, !PT ;  /* 0x0000800018ff7812 */ /* 0x000fe4000780c0ff */
[----:B----4-:R-:W-:Y:S01]  /*0a10*/  @P5 LOP3.LUT R15, R15, R26, RZ, 0x3c, !PT ;  /* 0x0000001a0f0f5212 */ /* 0x010fe200078e3cff */
[----:B------:R-:W4:Y:S04]  /*0a20*/  @P3 LDG.E R24, desc[UR4][R10.64+0xe4] ;  /* 0x0000e4040a183981 */ /* 0x000f28000c1e1900 */
[----:B------:R-:W2:Y:S01]  /*0a30*/  @P6 LDG.E R26, desc[UR4][R10.64+0x118] ;  /* 0x000118040a1a6981 */ /* 0x000ea2000c1e1900 */
        /* <DEDUP_REMOVED lines=8> */
[----:B---3--:R-:W-:-:S03]  /*0ac0*/  @P2 LOP3.LUT R3, R3, R22, RZ, 0x3c, !PT ;  /* 0x0000001603032212 */ /* 0x008fc600078e3cff */
[----:B------:R-:W3:Y:S01]  /*0ad0*/  @P4 LDG.E R22, desc[UR4][R10.64+0x100] ;  /* 0x000100040a164981 */ /* 0x000ee2000c1e1900 */
[----:B--2---:R-:W-:-:S03]  /*0ae0*/  @P6 LOP3.LUT R15, R15, R26, RZ, 0x3c, !PT ;  /* 0x0000001a0f0f6212 */ /* 0x004fc600078e3cff */
[----:B------:R-:W2:Y:S01]  /*0af0*/  @P0 LDG.E R26, desc[UR4][R10.64+0x12c] ;  /* 0x00012c040a1a0981 */ /* 0x000ea2000c1e1900 */
[----:B----4-:R-:W-:-:S03]  /*0b00*/  @P2 LOP3.LUT R2, R2, R23, RZ, 0x3c, !PT ;  /* 0x0000001702022212 */ /* 0x010fc600078e3cff */
[----:B------:R-:W4:Y:S01]  /*0b10*/  @P4 LDG.E R23, desc[UR4][R10.64+0xfc] ;  /* 0x0000fc040a174981 */ /* 0x000f22000c1e1900 */
[----:B------:R-:W-:-:S03]  /*0b20*/  @P2 LOP3.LUT R5, R5, R20, RZ, 0x3c, !PT ;  /* 0x0000001405052212 */ /* 0x000fc600078e3cff */
[----:B------:R-:W4:Y:S01]  /*0b30*/  @P4 LDG.E R20, desc[UR4][R10.64+0xf8] ;  /* 0x0000f8040a144981 */ /* 0x000f22000c1e1900 */
[----:B------:R-:W-:Y:S02]  /*0b40*/  @P3 LOP3.LUT R2, R2, R27, RZ, 0x3c, !PT ;  /* 0x0000001b02023212 */ /* 0x000fe400078e3cff */
[----:B------:R-:W-:Y:S01]  /*0b50*/  @P3 LOP3.LUT R4, R4, R25, RZ, 0x3c, !PT ;  /* 0x0000001904043212 */ /* 0x000fe200078e3cff */
[----:B------:R-:W4:Y:S01]  /*0b60*/  @P5 LDG.E R27, desc[UR4][R10.64+0x110] ;  /* 0x000110040a1b5981 */ /* 0x000f22000c1e1900 */
[----:B------:R-:W-:-:S03]  /*0b70*/  @P3 LOP3.LUT R5, R5, R24, RZ, 0x3c, !PT ;  /* 0x0000001805053212 */ /* 0x000fc600078e3cff */
[----:B------:R-:W4:Y:S04]  /*0b80*/  @P5 LDG.E R25, desc[UR4][R10.64+0x108] ;  /* 0x000108040a195981 */ /* 0x000f28000c1e1900 */
        /* <DEDUP_REMOVED lines=19> */
[----:B------:R-:W-:-:S05]  /*0cc0*/  VIADD R19, R19, 0x10 ;  /* 0x0000001013137836 */ /* 0x000fca0000000000 */
[----:B------:R-:W-:Y:S02]  /*0cd0*/  ISETP.NE.AND P1, PT, R19, 0x20, PT ;  /* 0x000000201300780c */ /* 0x000fe40003f25270 */
[----:B------:R-:W-:Y:S02]  /*0ce0*/  @P5 LOP3.LUT R3, R3, R18, RZ, 0x3c, !PT ;  /* 0x0000001203035212 */ /* 0x000fe400078e3cff */
[----:B------:R-:W-:Y:S02]  /*0cf0*/  @P6 LOP3.LUT R4, R4, R21, RZ, 0x3c, !PT ;  /* 0x0000001504046212 */ /* 0x000fe400078e3cff */
[----:B---3--:R-:W-:-:S04]  /*0d00*/  @P6 LOP3.LUT R3, R3, R22, RZ, 0x3c, !PT ;  /* 0x0000001603036212 */ /* 0x008fc800078e3cff */
[----:B--2---:R-:W-:Y:S02]  /*0d10*/  @P0 LOP3.LUT R3, R3, R26, RZ, 0x3c, !PT ;  /* 0x0000001a03030212 */ /* 0x004fe400078e3cff */
[----:B----4-:R-:W-:Y:S02]  /*0d20*/  @P6 LOP3.LUT R2, R2, R23, RZ, 0x3c, !PT ;  /* 0x0000001702026212 */ /* 0x010fe400078e3cff */
[----:B------:R-:W-:Y:S02]  /*0d30*/  @P6 LOP3.LUT R5, R5, R20, RZ, 0x3c, !PT ;  /* 0x0000001405056212 */ /* 0x000fe400078e3cff */
[----:B------:R-:W-:Y:S02]  /*0d40*/  @P0 LOP3.LUT R2, R2, R27, RZ, 0x3c, !PT ;  /* 0x0000001b02020212 */ /* 0x000fe400078e3cff */
[----:B------:R-:W-:Y:S02]  /*0d50*/  @P0 LOP3.LUT R4, R4, R25, RZ, 0x3c, !PT ;  /* 0x0000001904040212 */ /* 0x000fe400078e3cff */
[----:B------:R-:W-:Y:S01]  /*0d60*/  @P0 LOP3.LUT R5, R5, R24, RZ, 0x3c, !PT ;  /* 0x0000001805050212 */ /* 0x000fe200078e3cff */
[----:B------:R-:W-:Y:S06]  /*0d70*/  @P1 BRA `(.L_x_37) ;  /* 0xfffffff400481947 */ /* 0x000fec000383ffff */
[----:B------:R-:W-:-:S05]  /*0d80*/  VIADD R17, R17, 0x1 ;  /* 0x0000000111117836 */ /* 0x000fca0000000000 */
[----:B------:R-:W-:-:S13]  /*0d90*/  ISETP.NE.AND P0, PT, R17, 0x5, PT ;  /* 0x000000051100780c */ /* 0x000fda0003f05270 */
[----:B------:R-:W-:Y:S05]  /*0da0*/  @P0 BRA `(.L_x_38) ;  /* 0xfffffff400300947 */ /* 0x000fea000383ffff */
[----:B------:R1:W-:Y:S01]  /*0db0*/  STG.E.64 desc[UR4][R6.64+0x8], R4 ;  /* 0x0000080406007986 */ /* 0x0003e2000c101b04 */
[----:B------:R-:W-:Y:S01]  /*0dc0*/  VIADD R14, R14, 0x1 ;  /* 0x000000010e0e7836 */ /* 0x000fe20000000000 */
[----:B------:R-:W-:Y:S02]  /*0dd0*/  LOP3.LUT R11, R13, 0x3, RZ, 0xc0, !PT ;  /* 0x000000030d0b7812 */ /* 0x000fe400078ec0ff */
[----:B------:R1:W-:Y:S02]  /*0de0*/  STG.E.64 desc[UR4][R6.64+0x10], R2 ;  /* 0x0000100206007986 */ /* 0x0003e4000c101b04 */
[----:B------:R-:W-:Y:S02]  /*0df0*/  ISETP.GE.U32.AND P0, PT, R14, R11, PT ;  /* 0x0000000b0e00720c */ /* 0x000fe40003f06070 */
[----:B------:R1:W-:Y:S11]  /*0e00*/  STG.E desc[UR4][R6.64+0x4], R15 ;  /* 0x0000040f06007986 */ /* 0x0003f6000c101904 */
[----:B------:R-:W-:Y:S05]  /*0e10*/  @!P0 BRA `(.L_x_39) ;  /* 0xfffffff400048947 */ /* 0x000fea000383ffff */
.L_x_36:
[----:B------:R-:W-:Y:S05]  /*0e20*/  BSYNC.RECONVERGENT B1 ;  /* 0x0000000000017941 */ /* 0x000fea0003800200 */
.L_x_35:
[C---:B------:R-:W-:Y:S01]  /*0e30*/  ISETP.GT.U32.AND P0, PT, R13.reuse, 0x3, PT ;  /* 0x000000030d00780c */ /* 0x040fe20003f04070 */
[----:B------:R-:W-:Y:S01]  /*0e40*/  VIADD R12, R12, 0x1 ;  /* 0x000000010c0c7836 */ /* 0x000fe20000000000 */
[--C-:B------:R-:W-:Y:S02]  /*0e50*/  SHF.R.U64 R13, R13, 0x2, R0.reuse ;  /* 0x000000020d0d7819 */ /* 0x100fe40000001200 */
[----:B------:R-:W-:Y:S02]  /*0e60*/  ISETP.GT.U32.AND.EX P0, PT, R0, RZ, PT, P0 ;  /* 0x000000ff0000720c */ /* 0x000fe40003f04100 */
[----:B------:R-:W-:-:S11]  /*0e70*/  SHF.R.U32.HI R0, RZ, 0x2, R0 ;  /* 0x00000002ff007819 */ /* 0x000fd60000011600 */
[----:B------:R-:W-:Y:S05]  /*0e80*/  @P0 BRA `(.L_x_40) ;  /* 0xfffffff000c80947 */ /* 0x000fea000383ffff */
.L_x_34:
[----:B------:R-:W-:Y:S05]  /*0e90*/  BSYNC.RECONVERGENT B0 ;  /* 0x0000000000007941 */ /* 0x000fea0003800200 */
.L_x_33:
[----:B------:R-:W-:Y:S04]  /*0ea0*/  STG.E.64 desc[UR4][R6.64+0x18], RZ ;  /* 0x000018ff06007986 */ /* 0x000fe8000c101b04 */
[----:B------:R-:W-:Y:S04]  /*0eb0*/  STG.E desc[UR4][R6.64+0x20], RZ ;  /* 0x000020ff06007986 */ /* 0x000fe8000c101904 */
[----:B------:R-:W-:Y:S01]  /*0ec0*/  STG.E.64 desc[UR4][R6.64+0x28], RZ ;  /* 0x000028ff06007986 */ /* 0x000fe2000c101b04 */
[----:B------:R-:W-:Y:S05]  /*0ed0*/  EXIT ;  /* 0x000000000000794d */ /* 0x000fea0003800000 */
.L_x_41:
        /* <DEDUP_REMOVED lines=10> */
.L_x_45:


//--------------------- .nv.global.init           --------------------------
	.section	.nv.global.init,"aw",@progbits
	.align	4
.nv.global.init:
	.type		__cudart_i2opi_f,@object
	.size		__cudart_i2opi_f,(mrg32k3aM1SubSeq - __cudart_i2opi_f)
__cudart_i2opi_f:
        /*0000*/ 	.byte	0x41, 0x90, 0x43, 0x3c, 0x99, 0x95, 0x62, 0xdb, 0xc0, 0xdd, 0x34, 0xf5, 0xd1, 0x57, 0x27, 0xfc
        /*0010*/ 	.byte	0x29, 0x15, 0x44, 0x4e, 0x6e, 0x83, 0xf9, 0xa2
	.type		mrg32k3aM1SubSeq,@object
	.size		mrg32k3aM1SubSeq,(mrg32k3aM2SubSeq - mrg32k3aM1SubSeq)
mrg32k3aM1SubSeq:
        /*0018*/ 	.byte	0x0b, 0xcc, 0xee, 0x04, 0x73, 0x29, 0x8b, 0x6f, 0xf6, 0x53, 0x03, 0xf6, 0x23, 0xf6, 0xea, 0xda
        /* <DEDUP_REMOVED lines=125> */
	.type		mrg32k3aM2SubSeq,@object
	.size		mrg32k3aM2SubSeq,(mrg32k3aM1 - mrg32k3aM2SubSeq)
mrg32k3aM2SubSeq:
        /* <DEDUP_REMOVED lines=126> */
	.type		mrg32k3aM1,@object
	.size		mrg32k3aM1,(mrg32k3aM1Seq - mrg32k3aM1)
mrg32k3aM1:
        /* <DEDUP_REMOVED lines=144> */
	.type		mrg32k3aM1Seq,@object
	.size		mrg32k3aM1Seq,(mrg32k3aM2 - mrg32k3aM1Seq)
mrg32k3aM1Seq:
        /* <DEDUP_REMOVED lines=144> */
	.type		mrg32k3aM2,@object
	.size		mrg32k3aM2,(mrg32k3aM2Seq - mrg32k3aM2)
mrg32k3aM2:
        /* <DEDUP_REMOVED lines=144> */
	.type		mrg32k3aM2Seq,@object
	.size		mrg32k3aM2Seq,(precalc_xorwow_matrix - mrg32k3aM2Seq)
mrg32k3aM2Seq:
        /* <DEDUP_REMOVED lines=144> */
	.type		precalc_xorwow_matrix,@object
	.size		precalc_xorwow_matrix,(precalc_xorwow_offset_matrix - precalc_xorwow_matrix)
precalc_xorwow_matrix:
        /* <DEDUP_REMOVED lines=6400> */
	.type		precalc_xorwow_offset_matrix,@object
	.size		precalc_xorwow_offset_matrix,(.L_1 - precalc_xorwow_offset_matrix)
precalc_xorwow_offset_matrix:
        /* <DEDUP_REMOVED lines=6400> */
.L_1:


//--------------------- .nv.shared._Z6kernelP17curandStateXORWOWPffifffPi --------------------------
	.section	.nv.shared._Z6kernelP17curandStateXORWOWPffifffPi,"aw",@nobits
	.sectionflags	@""
	.align	4
.nv.shared._Z6kernelP17curandStateXORWOWPffifffPi:
	.zero		13312


//--------------------- .nv.shared.reserved.0     --------------------------
	.section	.nv.shared.reserved.0,"aw",@nobits
	.weak		__nv_reservedSMEM_offset_0_alias
	.size		__nv_reservedSMEM_offset_0_alias, 0, 64
	.other		__nv_reservedSMEM_offset_0_alias,@"STO_CUDA_RESERVED_SHARED STV_DEFAULT"
__nv_reservedSMEM_offset_0_alias:
	.zero		0
	.zero		64


//--------------------- .nv.constant0._Z6kernelP17curandStateXORWOWPffifffPi --------------------------
	.section	.nv.constant0._Z6kernelP17curandStateXORWOWPffifffPi,"a",@progbits
	.sectionflags	@""
	.align	4
.nv.constant0._Z6kernelP17curandStateXORWOWPffifffPi:
	.zero		944


//--------------------- .nv.constant0._Z12setup_kernelP17curandStateXORWOWm --------------------------
	.section	.nv.constant0._Z12setup_kernelP17curandStateXORWOWm,"a",@progbits
	.sectionflags	@""
	.align	4
.nv.constant0._Z12setup_kernelP17curandStateXORWOWm:
	.zero		912


//--------------------- SYMBOLS --------------------------

	.type		.nv.reservedSmem.offset0,@object
	.size		.nv.reservedSmem.offset0,0x4
	.type		.nv.reservedSmem.cap,@object
	.size		.nv.reservedSmem.cap,0x4
